//
// Generated by NVIDIA NVVM Compiler
//
// Compiler Build ID: CL-36424714
// Cuda compilation tools, release 13.0, V13.0.88
// Based on NVVM 20.0.0
//

.version 9.0
.target sm_100
.address_size 64

	// .globl	_Z11multRowWisePiS_S_iii

.visible .entry _Z11multRowWisePiS_S_iii(
	.param .u64 .ptr .align 1 _Z11multRowWisePiS_S_iii_param_0,
	.param .u64 .ptr .align 1 _Z11multRowWisePiS_S_iii_param_1,
	.param .u64 .ptr .align 1 _Z11multRowWisePiS_S_iii_param_2,
	.param .u32 _Z11multRowWisePiS_S_iii_param_3,
	.param .u32 _Z11multRowWisePiS_S_iii_param_4,
	.param .u32 _Z11multRowWisePiS_S_iii_param_5
)
{
	.reg .pred 	%p<13>;
	.reg .b32 	%r<101>;
	.reg .b64 	%rd<53>;

	ld.param.u64 	%rd7, [_Z11multRowWisePiS_S_iii_param_0];
	ld.param.u64 	%rd8, [_Z11multRowWisePiS_S_iii_param_1];
	ld.param.u64 	%rd6, [_Z11multRowWisePiS_S_iii_param_2];
	ld.param.u32 	%r32, [_Z11multRowWisePiS_S_iii_param_3];
	ld.param.u32 	%r30, [_Z11multRowWisePiS_S_iii_param_4];
	ld.param.u32 	%r31, [_Z11multRowWisePiS_S_iii_param_5];
	cvta.to.global.u64 	%rd1, %rd8;
	cvta.to.global.u64 	%rd2, %rd7;
	mov.u32 	%r1, %tid.x;
	mov.u32 	%r2, %tid.y;
	setp.ge.s32 	%p1, %r1, %r32;
	setp.ge.s32 	%p2, %r2, %r31;
	or.pred  	%p3, %p1, %p2;
	@%p3 bra 	$L__BB0_14;
	setp.lt.s32 	%p4, %r30, 1;
	mov.b32 	%r100, 0;
	@%p4 bra 	$L__BB0_13;
	mul.lo.s32 	%r3, %r30, %r1;
	and.b32  	%r4, %r30, 7;
	setp.lt.u32 	%p5, %r30, 8;
	mov.b32 	%r95, 0;
	mov.u32 	%r100, %r95;
	@%p5 bra 	$L__BB0_5;
	and.b32  	%r95, %r30, 2147483640;
	neg.s32 	%r89, %r95;
	shl.b32 	%r7, %r31, 3;
	mul.wide.u32 	%rd9, %r3, 4;
	add.s64 	%rd10, %rd9, %rd2;
	add.s64 	%rd52, %rd10, 16;
	mov.b32 	%r100, 0;
	mul.wide.s32 	%rd13, %r31, 4;
	mov.u32 	%r88, %r2;
$L__BB0_4:
	.pragma "nounroll";
	ld.global.u32 	%r37, [%rd52+-16];
	mul.wide.s32 	%rd11, %r88, 4;
	add.s64 	%rd12, %rd1, %rd11;
	ld.global.u32 	%r38, [%rd12];
	mad.lo.s32 	%r39, %r38, %r37, %r100;
	ld.global.u32 	%r40, [%rd52+-12];
	add.s64 	%rd14, %rd12, %rd13;
	ld.global.u32 	%r41, [%rd14];
	mad.lo.s32 	%r42, %r41, %r40, %r39;
	ld.global.u32 	%r43, [%rd52+-8];
	add.s64 	%rd15, %rd14, %rd13;
	ld.global.u32 	%r44, [%rd15];
	mad.lo.s32 	%r45, %r44, %r43, %r42;
	ld.global.u32 	%r46, [%rd52+-4];
	add.s64 	%rd16, %rd15, %rd13;
	ld.global.u32 	%r47, [%rd16];
	mad.lo.s32 	%r48, %r47, %r46, %r45;
	ld.global.u32 	%r49, [%rd52];
	add.s64 	%rd17, %rd16, %rd13;
	ld.global.u32 	%r50, [%rd17];
	mad.lo.s32 	%r51, %r50, %r49, %r48;
	ld.global.u32 	%r52, [%rd52+4];
	add.s64 	%rd18, %rd17, %rd13;
	ld.global.u32 	%r53, [%rd18];
	mad.lo.s32 	%r54, %r53, %r52, %r51;
	ld.global.u32 	%r55, [%rd52+8];
	add.s64 	%rd19, %rd18, %rd13;
	ld.global.u32 	%r56, [%rd19];
	mad.lo.s32 	%r57, %r56, %r55, %r54;
	ld.global.u32 	%r58, [%rd52+12];
	add.s64 	%rd20, %rd19, %rd13;
	ld.global.u32 	%r59, [%rd20];
	mad.lo.s32 	%r100, %r59, %r58, %r57;
	add.s32 	%r89, %r89, 8;
	add.s32 	%r88, %r88, %r7;
	add.s64 	%rd52, %rd52, 32;
	setp.ne.s32 	%p6, %r89, 0;
	@%p6 bra 	$L__BB0_4;
$L__BB0_5:
	setp.eq.s32 	%p7, %r4, 0;
	@%p7 bra 	$L__BB0_13;
	and.b32  	%r17, %r30, 3;
	setp.lt.u32 	%p8, %r4, 4;
	@%p8 bra 	$L__BB0_8;
	add.s32 	%r61, %r95, %r3;
	mul.wide.u32 	%rd21, %r61, 4;
	add.s64 	%rd22, %rd2, %rd21;
	ld.global.u32 	%r62, [%rd22];
	mad.lo.s32 	%r63, %r95, %r31, %r2;
	mul.wide.s32 	%rd23, %r63, 4;
	add.s64 	%rd24, %rd1, %rd23;
	ld.global.u32 	%r64, [%rd24];
	mad.lo.s32 	%r65, %r64, %r62, %r100;
	cvt.u64.u32 	%rd25, %r3;
	cvt.u64.u32 	%rd26, %r95;
	add.s64 	%rd27, %rd26, %rd25;
	shl.b64 	%rd28, %rd27, 2;
	add.s64 	%rd29, %rd2, %rd28;
	ld.global.u32 	%r66, [%rd29+4];
	mul.wide.s32 	%rd30, %r31, 4;
	add.s64 	%rd31, %rd24, %rd30;
	ld.global.u32 	%r67, [%rd31];
	mad.lo.s32 	%r68, %r67, %r66, %r65;
	ld.global.u32 	%r69, [%rd29+8];
	add.s64 	%rd32, %rd31, %rd30;
	ld.global.u32 	%r70, [%rd32];
	mad.lo.s32 	%r71, %r70, %r69, %r68;
	ld.global.u32 	%r72, [%rd29+12];
	add.s64 	%rd33, %rd32, %rd30;
	ld.global.u32 	%r73, [%rd33];
	mad.lo.s32 	%r100, %r73, %r72, %r71;
	add.s32 	%r95, %r95, 4;
$L__BB0_8:
	setp.eq.s32 	%p9, %r17, 0;
	@%p9 bra 	$L__BB0_13;
	setp.eq.s32 	%p10, %r17, 1;
	@%p10 bra 	$L__BB0_11;
	add.s32 	%r75, %r95, %r3;
	mul.wide.u32 	%rd34, %r75, 4;
	add.s64 	%rd35, %rd2, %rd34;
	ld.global.u32 	%r76, [%rd35];
	mad.lo.s32 	%r77, %r95, %r31, %r2;
	mul.wide.s32 	%rd36, %r77, 4;
	add.s64 	%rd37, %rd1, %rd36;
	ld.global.u32 	%r78, [%rd37];
	mad.lo.s32 	%r79, %r78, %r76, %r100;
	cvt.u64.u32 	%rd38, %r3;
	cvt.u64.u32 	%rd39, %r95;
	add.s64 	%rd40, %rd39, %rd38;
	shl.b64 	%rd41, %rd40, 2;
	add.s64 	%rd42, %rd2, %rd41;
	ld.global.u32 	%r80, [%rd42+4];
	mul.wide.s32 	%rd43, %r31, 4;
	add.s64 	%rd44, %rd37, %rd43;
	ld.global.u32 	%r81, [%rd44];
	mad.lo.s32 	%r100, %r81, %r80, %r79;
	add.s32 	%r95, %r95, 2;
$L__BB0_11:
	and.b32  	%r82, %r30, 1;
	setp.eq.b32 	%p11, %r82, 1;
	not.pred 	%p12, %p11;
	@%p12 bra 	$L__BB0_13;
	add.s32 	%r83, %r95, %r3;
	mul.wide.u32 	%rd45, %r83, 4;
	add.s64 	%rd46, %rd2, %rd45;
	ld.global.u32 	%r84, [%rd46];
	mad.lo.s32 	%r85, %r95, %r31, %r2;
	mul.wide.s32 	%rd47, %r85, 4;
	add.s64 	%rd48, %rd1, %rd47;
	ld.global.u32 	%r86, [%rd48];
	mad.lo.s32 	%r100, %r86, %r84, %r100;
$L__BB0_13:
	mad.lo.s32 	%r87, %r31, %r1, %r2;
	cvta.to.global.u64 	%rd49, %rd6;
	mul.wide.u32 	%rd50, %r87, 4;
	add.s64 	%rd51, %rd49, %rd50;
	st.global.u32 	[%rd51], %r100;
$L__BB0_14:
	ret;

}
	// .globl	_Z14multColumnWisePiS_S_iii
.visible .entry _Z14multColumnWisePiS_S_iii(
	.param .u64 .ptr .align 1 _Z14multColumnWisePiS_S_iii_param_0,
	.param .u64 .ptr .align 1 _Z14multColumnWisePiS_S_iii_param_1,
	.param .u64 .ptr .align 1 _Z14multColumnWisePiS_S_iii_param_2,
	.param .u32 _Z14multColumnWisePiS_S_iii_param_3,
	.param .u32 _Z14multColumnWisePiS_S_iii_param_4,
	.param .u32 _Z14multColumnWisePiS_S_iii_param_5
)
{
	.reg .pred 	%p<13>;
	.reg .b32 	%r<101>;
	.reg .b64 	%rd<53>;

	ld.param.u64 	%rd7, [_Z14multColumnWisePiS_S_iii_param_0];
	ld.param.u64 	%rd8, [_Z14multColumnWisePiS_S_iii_param_1];
	ld.param.u64 	%rd6, [_Z14multColumnWisePiS_S_iii_param_2];
	ld.param.u32 	%r32, [_Z14multColumnWisePiS_S_iii_param_3];
	ld.param.u32 	%r30, [_Z14multColumnWisePiS_S_iii_param_4];
	ld.param.u32 	%r31, [_Z14multColumnWisePiS_S_iii_param_5];
	cvta.to.global.u64 	%rd1, %rd8;
	cvta.to.global.u64 	%rd2, %rd7;
	mov.u32 	%r1, %tid.x;
	mov.u32 	%r2, %tid.y;
	setp.ge.s32 	%p1, %r2, %r32;
	setp.ge.s32 	%p2, %r1, %r31;
	or.pred  	%p3, %p1, %p2;
	@%p3 bra 	$L__BB1_14;
	setp.lt.s32 	%p4, %r30, 1;
	mov.b32 	%r100, 0;
	@%p4 bra 	$L__BB1_13;
	mul.lo.s32 	%r3, %r30, %r2;
	and.b32  	%r4, %r30, 7;
	setp.lt.u32 	%p5, %r30, 8;
	mov.b32 	%r95, 0;
	mov.u32 	%r100, %r95;
	@%p5 bra 	$L__BB1_5;
	and.b32  	%r95, %r30, 2147483640;
	neg.s32 	%r89, %r95;
	shl.b32 	%r7, %r31, 3;
	mul.wide.u32 	%rd9, %r3, 4;
	add.s64 	%rd10, %rd9, %rd2;
	add.s64 	%rd52, %rd10, 16;
	mov.b32 	%r100, 0;
	mul.wide.s32 	%rd13, %r31, 4;
	mov.u32 	%r88, %r1;
$L__BB1_4:
	.pragma "nounroll";
	ld.global.u32 	%r37, [%rd52+-16];
	mul.wide.s32 	%rd11, %r88, 4;
	add.s64 	%rd12, %rd1, %rd11;
	ld.global.u32 	%r38, [%rd12];
	mad.lo.s32 	%r39, %r38, %r37, %r100;
	ld.global.u32 	%r40, [%rd52+-12];
	add.s64 	%rd14, %rd12, %rd13;
	ld.global.u32 	%r41, [%rd14];
	mad.lo.s32 	%r42, %r41, %r40, %r39;
	ld.global.u32 	%r43, [%rd52+-8];
	add.s64 	%rd15, %rd14, %rd13;
	ld.global.u32 	%r44, [%rd15];
	mad.lo.s32 	%r45, %r44, %r43, %r42;
	ld.global.u32 	%r46, [%rd52+-4];
	add.s64 	%rd16, %rd15, %rd13;
	ld.global.u32 	%r47, [%rd16];
	mad.lo.s32 	%r48, %r47, %r46, %r45;
	ld.global.u32 	%r49, [%rd52];
	add.s64 	%rd17, %rd16, %rd13;
	ld.global.u32 	%r50, [%rd17];
	mad.lo.s32 	%r51, %r50, %r49, %r48;
	ld.global.u32 	%r52, [%rd52+4];
	add.s64 	%rd18, %rd17, %rd13;
	ld.global.u32 	%r53, [%rd18];
	mad.lo.s32 	%r54, %r53, %r52, %r51;
	ld.global.u32 	%r55, [%rd52+8];
	add.s64 	%rd19, %rd18, %rd13;
	ld.global.u32 	%r56, [%rd19];
	mad.lo.s32 	%r57, %r56, %r55, %r54;
	ld.global.u32 	%r58, [%rd52+12];
	add.s64 	%rd20, %rd19, %rd13;
	ld.global.u32 	%r59, [%rd20];
	mad.lo.s32 	%r100, %r59, %r58, %r57;
	add.s32 	%r89, %r89, 8;
	add.s32 	%r88, %r88, %r7;
	add.s64 	%rd52, %rd52, 32;
	setp.ne.s32 	%p6, %r89, 0;
	@%p6 bra 	$L__BB1_4;
$L__BB1_5:
	setp.eq.s32 	%p7, %r4, 0;
	@%p7 bra 	$L__BB1_13;
	and.b32  	%r17, %r30, 3;
	setp.lt.u32 	%p8, %r4, 4;
	@%p8 bra 	$L__BB1_8;
	add.s32 	%r61, %r95, %r3;
	mul.wide.u32 	%rd21, %r61, 4;
	add.s64 	%rd22, %rd2, %rd21;
	ld.global.u32 	%r62, [%rd22];
	mad.lo.s32 	%r63, %r95, %r31, %r1;
	mul.wide.s32 	%rd23, %r63, 4;
	add.s64 	%rd24, %rd1, %rd23;
	ld.global.u32 	%r64, [%rd24];
	mad.lo.s32 	%r65, %r64, %r62, %r100;
	cvt.u64.u32 	%rd25, %r3;
	cvt.u64.u32 	%rd26, %r95;
	add.s64 	%rd27, %rd26, %rd25;
	shl.b64 	%rd28, %rd27, 2;
	add.s64 	%rd29, %rd2, %rd28;
	ld.global.u32 	%r66, [%rd29+4];
	mul.wide.s32 	%rd30, %r31, 4;
	add.s64 	%rd31, %rd24, %rd30;
	ld.global.u32 	%r67, [%rd31];
	mad.lo.s32 	%r68, %r67, %r66, %r65;
	ld.global.u32 	%r69, [%rd29+8];
	add.s64 	%rd32, %rd31, %rd30;
	ld.global.u32 	%r70, [%rd32];
	mad.lo.s32 	%r71, %r70, %r69, %r68;
	ld.global.u32 	%r72, [%rd29+12];
	add.s64 	%rd33, %rd32, %rd30;
	ld.global.u32 	%r73, [%rd33];
	mad.lo.s32 	%r100, %r73, %r72, %r71;
	add.s32 	%r95, %r95, 4;
$L__BB1_8:
	setp.eq.s32 	%p9, %r17, 0;
	@%p9 bra 	$L__BB1_13;
	setp.eq.s32 	%p10, %r17, 1;
	@%p10 bra 	$L__BB1_11;
	add.s32 	%r75, %r95, %r3;
	mul.wide.u32 	%rd34, %r75, 4;
	add.s64 	%rd35, %rd2, %rd34;
	ld.global.u32 	%r76, [%rd35];
	mad.lo.s32 	%r77, %r95, %r31, %r1;
	mul.wide.s32 	%rd36, %r77, 4;
	add.s64 	%rd37, %rd1, %rd36;
	ld.global.u32 	%r78, [%rd37];
	mad.lo.s32 	%r79, %r78, %r76, %r100;
	cvt.u64.u32 	%rd38, %r3;
	cvt.u64.u32 	%rd39, %r95;
	add.s64 	%rd40, %rd39, %rd38;
	shl.b64 	%rd41, %rd40, 2;
	add.s64 	%rd42, %rd2, %rd41;
	ld.global.u32 	%r80, [%rd42+4];
	mul.wide.s32 	%rd43, %r31, 4;
	add.s64 	%rd44, %rd37, %rd43;
	ld.global.u32 	%r81, [%rd44];
	mad.lo.s32 	%r100, %r81, %r80, %r79;
	add.s32 	%r95, %r95, 2;
$L__BB1_11:
	and.b32  	%r82, %r30, 1;
	setp.eq.b32 	%p11, %r82, 1;
	not.pred 	%p12, %p11;
	@%p12 bra 	$L__BB1_13;
	add.s32 	%r83, %r95, %r3;
	mul.wide.u32 	%rd45, %r83, 4;
	add.s64 	%rd46, %rd2, %rd45;
	ld.global.u32 	%r84, [%rd46];
	mad.lo.s32 	%r85, %r95, %r31, %r1;
	mul.wide.s32 	%rd47, %r85, 4;
	add.s64 	%rd48, %rd1, %rd47;
	ld.global.u32 	%r86, [%rd48];
	mad.lo.s32 	%r100, %r86, %r84, %r100;
$L__BB1_13:
	mad.lo.s32 	%r87, %r31, %r2, %r1;
	cvta.to.global.u64 	%rd49, %rd6;
	mul.wide.u32 	%rd50, %r87, 4;
	add.s64 	%rd51, %rd49, %rd50;
	st.global.u32 	[%rd51], %r100;
$L__BB1_14:
	ret;

}
	// .globl	_Z15multElementWisePiS_S_iii
.visible .entry _Z15multElementWisePiS_S_iii(
	.param .u64 .ptr .align 1 _Z15multElementWisePiS_S_iii_param_0,
	.param .u64 .ptr .align 1 _Z15multElementWisePiS_S_iii_param_1,
	.param .u64 .ptr .align 1 _Z15multElementWisePiS_S_iii_param_2,
	.param .u32 _Z15multElementWisePiS_S_iii_param_3,
	.param .u32 _Z15multElementWisePiS_S_iii_param_4,
	.param .u32 _Z15multElementWisePiS_S_iii_param_5
)
{
	.reg .pred 	%p<13>;
	.reg .b32 	%r<112>;
	.reg .b64 	%rd<40>;

	ld.param.u64 	%rd5, [_Z15multElementWisePiS_S_iii_param_0];
	ld.param.u64 	%rd6, [_Z15multElementWisePiS_S_iii_param_1];
	ld.param.u64 	%rd4, [_Z15multElementWisePiS_S_iii_param_2];
	ld.param.u32 	%r34, [_Z15multElementWisePiS_S_iii_param_3];
	ld.param.u32 	%r32, [_Z15multElementWisePiS_S_iii_param_4];
	ld.param.u32 	%r35, [_Z15multElementWisePiS_S_iii_param_5];
	cvta.to.global.u64 	%rd1, %rd6;
	cvta.to.global.u64 	%rd2, %rd5;
	mov.u32 	%r36, %ctaid.x;
	mov.u32 	%r37, %ntid.x;
	mov.u32 	%r38, %tid.x;
	mad.lo.s32 	%r1, %r36, %r37, %r38;
	mov.u32 	%r39, %ctaid.y;
	mov.u32 	%r40, %ntid.y;
	mov.u32 	%r41, %tid.y;
	mad.lo.s32 	%r42, %r39, %r40, %r41;
	setp.ge.s32 	%p1, %r1, %r34;
	setp.ge.s32 	%p2, %r42, %r35;
	or.pred  	%p3, %p1, %p2;
	@%p3 bra 	$L__BB2_14;
	setp.lt.s32 	%p4, %r32, 1;
	mov.b32 	%r111, 0;
	@%p4 bra 	$L__BB2_13;
	mul.lo.s32 	%r3, %r32, %r1;
	and.b32  	%r4, %r32, 7;
	setp.lt.u32 	%p5, %r32, 8;
	mov.b32 	%r106, 0;
	mov.u32 	%r111, %r106;
	@%p5 bra 	$L__BB2_5;
	and.b32  	%r106, %r32, 2147483640;
	neg.s32 	%r100, %r106;
	shl.b32 	%r7, %r35, 3;
	add.s64 	%rd3, %rd2, 16;
	mov.b32 	%r111, 0;
	mul.wide.s32 	%rd11, %r35, 4;
	mov.u32 	%r98, %r3;
	mov.u32 	%r99, %r42;
$L__BB2_4:
	.pragma "nounroll";
	mul.wide.s32 	%rd7, %r98, 4;
	add.s64 	%rd8, %rd3, %rd7;
	ld.global.u32 	%r47, [%rd8+-16];
	mul.wide.s32 	%rd9, %r99, 4;
	add.s64 	%rd10, %rd1, %rd9;
	ld.global.u32 	%r48, [%rd10];
	mad.lo.s32 	%r49, %r48, %r47, %r111;
	ld.global.u32 	%r50, [%rd8+-12];
	add.s64 	%rd12, %rd10, %rd11;
	ld.global.u32 	%r51, [%rd12];
	mad.lo.s32 	%r52, %r51, %r50, %r49;
	ld.global.u32 	%r53, [%rd8+-8];
	add.s64 	%rd13, %rd12, %rd11;
	ld.global.u32 	%r54, [%rd13];
	mad.lo.s32 	%r55, %r54, %r53, %r52;
	ld.global.u32 	%r56, [%rd8+-4];
	add.s64 	%rd14, %rd13, %rd11;
	ld.global.u32 	%r57, [%rd14];
	mad.lo.s32 	%r58, %r57, %r56, %r55;
	ld.global.u32 	%r59, [%rd8];
	add.s64 	%rd15, %rd14, %rd11;
	ld.global.u32 	%r60, [%rd15];
	mad.lo.s32 	%r61, %r60, %r59, %r58;
	ld.global.u32 	%r62, [%rd8+4];
	add.s64 	%rd16, %rd15, %rd11;
	ld.global.u32 	%r63, [%rd16];
	mad.lo.s32 	%r64, %r63, %r62, %r61;
	ld.global.u32 	%r65, [%rd8+8];
	add.s64 	%rd17, %rd16, %rd11;
	ld.global.u32 	%r66, [%rd17];
	mad.lo.s32 	%r67, %r66, %r65, %r64;
	ld.global.u32 	%r68, [%rd8+12];
	add.s64 	%rd18, %rd17, %rd11;
	ld.global.u32 	%r69, [%rd18];
	mad.lo.s32 	%r111, %r69, %r68, %r67;
	add.s32 	%r100, %r100, 8;
	add.s32 	%r99, %r99, %r7;
	add.s32 	%r98, %r98, 8;
	setp.ne.s32 	%p6, %r100, 0;
	@%p6 bra 	$L__BB2_4;
$L__BB2_5:
	setp.eq.s32 	%p7, %r4, 0;
	@%p7 bra 	$L__BB2_13;
	and.b32  	%r19, %r32, 3;
	setp.lt.u32 	%p8, %r4, 4;
	@%p8 bra 	$L__BB2_8;
	add.s32 	%r71, %r106, %r3;
	mul.wide.s32 	%rd19, %r71, 4;
	add.s64 	%rd20, %rd2, %rd19;
	ld.global.u32 	%r72, [%rd20];
	mad.lo.s32 	%r73, %r106, %r35, %r42;
	mul.wide.s32 	%rd21, %r73, 4;
	add.s64 	%rd22, %rd1, %rd21;
	ld.global.u32 	%r74, [%rd22];
	mad.lo.s32 	%r75, %r74, %r72, %r111;
	ld.global.u32 	%r76, [%rd20+4];
	mul.wide.s32 	%rd23, %r35, 4;
	add.s64 	%rd24, %rd22, %rd23;
	ld.global.u32 	%r77, [%rd24];
	mad.lo.s32 	%r78, %r77, %r76, %r75;
	ld.global.u32 	%r79, [%rd20+8];
	add.s64 	%rd25, %rd24, %rd23;
	ld.global.u32 	%r80, [%rd25];
	mad.lo.s32 	%r81, %r80, %r79, %r78;
	ld.global.u32 	%r82, [%rd20+12];
	add.s64 	%rd26, %rd25, %rd23;
	ld.global.u32 	%r83, [%rd26];
	mad.lo.s32 	%r111, %r83, %r82, %r81;
	add.s32 	%r106, %r106, 4;
$L__BB2_8:
	setp.eq.s32 	%p9, %r19, 0;
	@%p9 bra 	$L__BB2_13;
	setp.eq.s32 	%p10, %r19, 1;
	@%p10 bra 	$L__BB2_11;
	add.s32 	%r85, %r106, %r3;
	mul.wide.s32 	%rd27, %r85, 4;
	add.s64 	%rd28, %rd2, %rd27;
	ld.global.u32 	%r86, [%rd28];
	mad.lo.s32 	%r87, %r106, %r35, %r42;
	mul.wide.s32 	%rd29, %r87, 4;
	add.s64 	%rd30, %rd1, %rd29;
	ld.global.u32 	%r88, [%rd30];
	mad.lo.s32 	%r89, %r88, %r86, %r111;
	ld.global.u32 	%r90, [%rd28+4];
	mul.wide.s32 	%rd31, %r35, 4;
	add.s64 	%rd32, %rd30, %rd31;
	ld.global.u32 	%r91, [%rd32];
	mad.lo.s32 	%r111, %r91, %r90, %r89;
	add.s32 	%r106, %r106, 2;
$L__BB2_11:
	and.b32  	%r92, %r32, 1;
	setp.eq.b32 	%p11, %r92, 1;
	not.pred 	%p12, %p11;
	@%p12 bra 	$L__BB2_13;
	add.s32 	%r93, %r106, %r3;
	mul.wide.s32 	%rd33, %r93, 4;
	add.s64 	%rd34, %rd2, %rd33;
	ld.global.u32 	%r94, [%rd34];
	mad.lo.s32 	%r95, %r106, %r35, %r42;
	mul.wide.s32 	%rd35, %r95, 4;
	add.s64 	%rd36, %rd1, %rd35;
	ld.global.u32 	%r96, [%rd36];
	mad.lo.s32 	%r111, %r96, %r94, %r111;
$L__BB2_13:
	mad.lo.s32 	%r97, %r35, %r1, %r42;
	cvta.to.global.u64 	%rd37, %rd4;
	mul.wide.s32 	%rd38, %r97, 4;
	add.s64 	%rd39, %rd37, %rd38;
	st.global.u32 	[%rd39], %r111;
$L__BB2_14:
	ret;

}


// ===== COMPILED SASS (sm_100) =====

	.target	sm_100

	.elftype	@"ET_EXEC"


//--------------------- .note.nv.tkinfo           --------------------------
	.section	.note.nv.tkinfo,"",@"SHT_NOTE"
	.sectionflags	@"SHF_NOTE_NV_TKINFO"
	.tkinfo
        /*0018*/ 	.word	0x00000002
        /*0030*/ 	.string	""
        /*0030*/ 	.string	"ptxas"
        /*0030*/ 	.string	"Cuda compilation tools, release 13.0, V13.0.88"
        /*0030*/ 	.string	"Build cuda_13.0.r13.0/compiler.36424714_0"
        /*0030*/ 	.string	"-arch sm_100 -m 64 "



//--------------------- .note.nv.cuinfo           --------------------------
	.section	.note.nv.cuinfo,"",@"SHT_NOTE"
	.sectionflags	@"SHF_NOTE_NV_CUINFO"
        /*0018*/ 	.short	0x0002
        /*001a*/ 	.short	0x0064
        /*001c*/ 	.short	0x0082
	.zero		2


//--------------------- .nv.info                  --------------------------
	.section	.nv.info,"",@"SHT_CUDA_INFO"
	.align	4


	//----- nvinfo : EIATTR_REGCOUNT
	.align		4
        /*0000*/ 	.byte	0x04, 0x2f
        /*0002*/ 	.short	(.L_1 - .L_0)
	.align		4
.L_0:
        /*0004*/ 	.word	index@(_Z11multRowWisePiS_S_iii)
        /*0008*/ 	.word	0x00000020


	//----- nvinfo : EIATTR_FRAME_SIZE
	.align		4
.L_1:
        /*000c*/ 	.byte	0x04, 0x11
        /*000e*/ 	.short	(.L_3 - .L_2)
	.align		4
.L_2:
        /*0010*/ 	.word	index@(_Z11multRowWisePiS_S_iii)
        /*0014*/ 	.word	0x00000000


	//----- nvinfo : EIATTR_REGCOUNT
	.align		4
.L_3:
        /*0018*/ 	.byte	0x04, 0x2f
        /*001a*/ 	.short	(.L_5 - .L_4)
	.align		4
.L_4:
        /*001c*/ 	.word	index@(_Z14multColumnWisePiS_S_iii)
        /*0020*/ 	.word	0x00000020


	//----- nvinfo : EIATTR_FRAME_SIZE
	.align		4
.L_5:
        /*0024*/ 	.byte	0x04, 0x11
        /*0026*/ 	.short	(.L_7 - .L_6)
	.align		4
.L_6:
        /*0028*/ 	.word	index@(_Z14multColumnWisePiS_S_iii)
        /*002c*/ 	.word	0x00000000


	//----- nvinfo : EIATTR_REGCOUNT
	.align		4
.L_7:
        /*0030*/ 	.byte	0x04, 0x2f
        /*0032*/ 	.short	(.L_9 - .L_8)
	.align		4
.L_8:
        /*0034*/ 	.word	index@(_Z15multElementWisePiS_S_iii)
        /*0038*/ 	.word	0x00000020


	//----- nvinfo : EIATTR_FRAME_SIZE
	.align		4
.L_9:
        /*003c*/ 	.byte	0x04, 0x11
        /*003e*/ 	.short	(.L_11 - .L_10)
	.align		4
.L_10:
        /*0040*/ 	.word	index@(_Z15multElementWisePiS_S_iii)
        /*0044*/ 	.word	0x00000000


	//----- nvinfo : EIATTR_MIN_STACK_SIZE
	.align		4
.L_11:
        /*0048*/ 	.byte	0x04, 0x12
        /*004a*/ 	.short	(.L_13 - .L_12)
	.align		4
.L_12:
        /*004c*/ 	.word	index@(_Z15multElementWisePiS_S_iii)
        /*0050*/ 	.word	0x00000000


	//----- nvinfo : EIATTR_MIN_STACK_SIZE
	.align		4
.L_13:
        /*0054*/ 	.byte	0x04, 0x12
        /*0056*/ 	.short	(.L_15 - .L_14)
	.align		4
.L_14:
        /*0058*/ 	.word	index@(_Z14multColumnWisePiS_S_iii)
        /*005c*/ 	.word	0x00000000


	//----- nvinfo : EIATTR_MIN_STACK_SIZE
	.align		4
.L_15:
        /*0060*/ 	.byte	0x04, 0x12
        /*0062*/ 	.short	(.L_17 - .L_16)
	.align		4
.L_16:
        /*0064*/ 	.word	index@(_Z11multRowWisePiS_S_iii)
        /*0068*/ 	.word	0x00000000
.L_17:


//--------------------- .nv.compat                --------------------------
	.section	.nv.compat,"",@"SHT_CUDA_COMPAT_INFO"
	.align	4
        /*0000*/ 	.byte	0x02, 0x09, 0x00, 0x00, 0x02, 0x02, 0x01, 0x00, 0x02, 0x05, 0x05, 0x00, 0x03, 0x07, 0x01, 0x01
        /*0010*/ 	.byte	0x02, 0x03, 0x00, 0x00, 0x02, 0x06, 0x01, 0x00, 0x04, 0x0b, 0x08, 0x00, 0x09, 0x00, 0x00, 0x00
        /*0020*/ 	.byte	0x00, 0x00, 0x00, 0x00


//--------------------- .nv.info._Z15multElementWisePiS_S_iii --------------------------
	.section	.nv.info._Z15multElementWisePiS_S_iii,"",@"SHT_CUDA_INFO"
	.sectionflags	@""
	.align	4


	//----- nvinfo : EIATTR_CUDA_API_VERSION
	.align		4
        /*0000*/ 	.byte	0x04, 0x37
        /*0002*/ 	.short	(.L_19 - .L_18)
.L_18:
        /*0004*/ 	.word	0x00000082


	//----- nvinfo : EIATTR_KPARAM_INFO
	.align		4
.L_19:
        /*0008*/ 	.byte	0x04, 0x17
        /*000a*/ 	.short	(.L_21 - .L_20)
.L_20:
        /*000c*/ 	.word	0x00000000
        /*0010*/ 	.short	0x0005
        /*0012*/ 	.short	0x0020
        /*0014*/ 	.byte	0x00, 0xf0, 0x11, 0x00


	//----- nvinfo : EIATTR_KPARAM_INFO
	.align		4
.L_21:
        /*0018*/ 	.byte	0x04, 0x17
        /*001a*/ 	.short	(.L_23 - .L_22)
.L_22:
        /*001c*/ 	.word	0x00000000
        /*0020*/ 	.short	0x0004
        /*0022*/ 	.short	0x001c
        /*0024*/ 	.byte	0x00, 0xf0, 0x11, 0x00


	//----- nvinfo : EIATTR_KPARAM_INFO
	.align		4
.L_23:
        /*0028*/ 	.byte	0x04, 0x17
        /*002a*/ 	.short	(.L_25 - .L_24)
.L_24:
        /*002c*/ 	.word	0x00000000
        /*0030*/ 	.short	0x0003
        /*0032*/ 	.short	0x0018
        /*0034*/ 	.byte	0x00, 0xf0, 0x11, 0x00


	//----- nvinfo : EIATTR_KPARAM_INFO
	.align		4
.L_25:
        /*0038*/ 	.byte	0x04, 0x17
        /*003a*/ 	.short	(.L_27 - .L_26)
.L_26:
        /*003c*/ 	.word	0x00000000
        /*0040*/ 	.short	0x0002
        /*0042*/ 	.short	0x0010
        /*0044*/ 	.byte	0x00, 0xf5, 0x21, 0x00


	//----- nvinfo : EIATTR_KPARAM_INFO
	.align		4
.L_27:
        /*0048*/ 	.byte	0x04, 0x17
        /*004a*/ 	.short	(.L_29 - .L_28)
.L_28:
        /*004c*/ 	.word	0x00000000
        /*0050*/ 	.short	0x0001
        /*0052*/ 	.short	0x0008
        /*0054*/ 	.byte	0x00, 0xf5, 0x21, 0x00


	//----- nvinfo : EIATTR_KPARAM_INFO
	.align		4
.L_29:
        /*0058*/ 	.byte	0x04, 0x17
        /*005a*/ 	.short	(.L_31 - .L_30)
.L_30:
        /*005c*/ 	.word	0x00000000
        /*0060*/ 	.short	0x0000
        /*0062*/ 	.short	0x0000
        /*0064*/ 	.byte	0x00, 0xf5, 0x21, 0x00


	//----- nvinfo : EIATTR_SPARSE_MMA_MASK
	.align		4
.L_31:
        /*0068*/ 	.byte	0x03, 0x50
        /*006a*/ 	.short	0x0000


	//----- nvinfo : EIATTR_MAXREG_COUNT
	.align		4
        /*006c*/ 	.byte	0x03, 0x1b
        /*006e*/ 	.short	0x00ff


	//----- nvinfo : EIATTR_MERCURY_ISA_VERSION
	.align		4
        /*0070*/ 	.byte	0x03, 0x5f
        /*0072*/ 	.short	0x0101


	//----- nvinfo : EIATTR_VRC_CTA_INIT_COUNT
	.align		4
        /*0074*/ 	.byte	0x02, 0x4a
	.zero		1
	.zero		1


	//----- nvinfo : EIATTR_EXIT_INSTR_OFFSETS
	.align		4
        /*0078*/ 	.byte	0x04, 0x1c
        /*007a*/ 	.short	(.L_33 - .L_32)


	//   ....[0]....
.L_32:
        /*007c*/ 	.word	0x000000d0


	//   ....[1]....
        /*0080*/ 	.word	0x00000850


	//----- nvinfo : EIATTR_CBANK_PARAM_SIZE
	.align		4
.L_33:
        /*0084*/ 	.byte	0x03, 0x19
        /*0086*/ 	.short	0x0024


	//----- nvinfo : EIATTR_PARAM_CBANK
	.align		4
        /*0088*/ 	.byte	0x04, 0x0a
        /*008a*/ 	.short	(.L_35 - .L_34)
	.align		4
.L_34:
        /*008c*/ 	.word	index@(.nv.constant0._Z15multElementWisePiS_S_iii)
        /*0090*/ 	.short	0x0380
        /*0092*/ 	.short	0x0024


	//----- nvinfo : EIATTR_SW_WAR
	.align		4
.L_35:
        /*0094*/ 	.byte	0x04, 0x36
        /*0096*/ 	.short	(.L_37 - .L_36)
.L_36:
        /*0098*/ 	.word	0x00000008
.L_37:


//--------------------- .nv.info._Z14multColumnWisePiS_S_iii --------------------------
	.section	.nv.info._Z14multColumnWisePiS_S_iii,"",@"SHT_CUDA_INFO"
	.sectionflags	@""
	.align	4


	//----- nvinfo : EIATTR_CUDA_API_VERSION
	.align		4
        /*0000*/ 	.byte	0x04, 0x37
        /*0002*/ 	.short	(.L_39 - .L_38)
.L_38:
        /*0004*/ 	.word	0x00000082


	//----- nvinfo : EIATTR_KPARAM_INFO
	.align		4
.L_39:
        /*0008*/ 	.byte	0x04, 0x17
        /*000a*/ 	.short	(.L_41 - .L_40)
.L_40:
        /*000c*/ 	.word	0x00000000
        /*0010*/ 	.short	0x0005
        /*0012*/ 	.short	0x0020
        /*0014*/ 	.byte	0x00, 0xf0, 0x11, 0x00


	//----- nvinfo : EIATTR_KPARAM_INFO
	.align		4
.L_41:
        /*0018*/ 	.byte	0x04, 0x17
        /*001a*/ 	.short	(.L_43 - .L_42)
.L_42:
        /*001c*/ 	.word	0x00000000
        /*0020*/ 	.short	0x0004
        /*0022*/ 	.short	0x001c
        /*0024*/ 	.byte	0x00, 0xf0, 0x11, 0x00


	//----- nvinfo : EIATTR_KPARAM_INFO
	.align		4
.L_43:
        /*0028*/ 	.byte	0x04, 0x17
        /*002a*/ 	.short	(.L_45 - .L_44)
.L_44:
        /*002c*/ 	.word	0x00000000
        /*0030*/ 	.short	0x0003
        /*0032*/ 	.short	0x0018
        /*0034*/ 	.byte	0x00, 0xf0, 0x11, 0x00


	//----- nvinfo : EIATTR_KPARAM_INFO
	.align		4
.L_45:
        /*0038*/ 	.byte	0x04, 0x17
        /*003a*/ 	.short	(.L_47 - .L_46)
.L_46:
        /*003c*/ 	.word	0x00000000
        /*0040*/ 	.short	0x0002
        /*0042*/ 	.short	0x0010
        /*0044*/ 	.byte	0x00, 0xf5, 0x21, 0x00


	//----- nvinfo : EIATTR_KPARAM_INFO
	.align		4
.L_47:
        /*0048*/ 	.byte	0x04, 0x17
        /*004a*/ 	.short	(.L_49 - .L_48)
.L_48:
        /*004c*/ 	.word	0x00000000
        /*0050*/ 	.short	0x0001
        /*0052*/ 	.short	0x0008
        /*0054*/ 	.byte	0x00, 0xf5, 0x21, 0x00


	//----- nvinfo : EIATTR_KPARAM_INFO
	.align		4
.L_49:
        /*0058*/ 	.byte	0x04, 0x17
        /*005a*/ 	.short	(.L_51 - .L_50)
.L_50:
        /*005c*/ 	.word	0x00000000
        /*0060*/ 	.short	0x0000
        /*0062*/ 	.short	0x0000
        /*0064*/ 	.byte	0x00, 0xf5, 0x21, 0x00


	//----- nvinfo : EIATTR_SPARSE_MMA_MASK
	.align		4
.L_51:
        /*0068*/ 	.byte	0x03, 0x50
        /*006a*/ 	.short	0x0000


	//----- nvinfo : EIATTR_MAXREG_COUNT
	.align		4
        /*006c*/ 	.byte	0x03, 0x1b
        /*006e*/ 	.short	0x00ff


	//----- nvinfo : EIATTR_MERCURY_ISA_VERSION
	.align		4
        /*0070*/ 	.byte	0x03, 0x5f
        /*0072*/ 	.short	0x0101


	//----- nvinfo : EIATTR_VRC_CTA_INIT_COUNT
	.align		4
        /*0074*/ 	.byte	0x02, 0x4a
	.zero		1
	.zero		1


	//----- nvinfo : EIATTR_EXIT_INSTR_OFFSETS
	.align		4
        /*0078*/ 	.byte	0x04, 0x1c
        /*007a*/ 	.short	(.L_53 - .L_52)


	//   ....[0]....
.L_52:
        /*007c*/ 	.word	0x00000070


	//   ....[1]....
        /*0080*/ 	.word	0x00000880


	//----- nvinfo : EIATTR_CBANK_PARAM_SIZE
	.align		4
.L_53:
        /*0084*/ 	.byte	0x03, 0x19
        /*0086*/ 	.short	0x0024


	//----- nvinfo : EIATTR_PARAM_CBANK
	.align		4
        /*0088*/ 	.byte	0x04, 0x0a
        /*008a*/ 	.short	(.L_55 - .L_54)
	.align		4
.L_54:
        /*008c*/ 	.word	index@(.nv.constant0._Z14multColumnWisePiS_S_iii)
        /*0090*/ 	.short	0x0380
        /*0092*/ 	.short	0x0024


	//----- nvinfo : EIATTR_SW_WAR
	.align		4
.L_55:
        /*0094*/ 	.byte	0x04, 0x36
        /*0096*/ 	.short	(.L_57 - .L_56)
.L_56:
        /*0098*/ 	.word	0x00000008
.L_57:


//--------------------- .nv.info._Z11multRowWisePiS_S_iii --------------------------
	.section	.nv.info._Z11multRowWisePiS_S_iii,"",@"SHT_CUDA_INFO"
	.sectionflags	@""
	.align	4


	//----- nvinfo : EIATTR_CUDA_API_VERSION
	.align		4
        /*0000*/ 	.byte	0x04, 0x37
        /*0002*/ 	.short	(.L_59 - .L_58)
.L_58:
        /*0004*/ 	.word	0x00000082


	//----- nvinfo : EIATTR_KPARAM_INFO
	.align		4
.L_59:
        /*0008*/ 	.byte	0x04, 0x17
        /*000a*/ 	.short	(.L_61 - .L_60)
.L_60:
        /*000c*/ 	.word	0x00000000
        /*0010*/ 	.short	0x0005
        /*0012*/ 	.short	0x0020
        /*0014*/ 	.byte	0x00, 0xf0, 0x11, 0x00


	//----- nvinfo : EIATTR_KPARAM_INFO
	.align		4
.L_61:
        /*0018*/ 	.byte	0x04, 0x17
        /*001a*/ 	.short	(.L_63 - .L_62)
.L_62:
        /*001c*/ 	.word	0x00000000
        /*0020*/ 	.short	0x0004
        /*0022*/ 	.short	0x001c
        /*0024*/ 	.byte	0x00, 0xf0, 0x11, 0x00


	//----- nvinfo : EIATTR_KPARAM_INFO
	.align		4
.L_63:
        /*0028*/ 	.byte	0x04, 0x17
        /*002a*/ 	.short	(.L_65 - .L_64)
.L_64:
        /*002c*/ 	.word	0x00000000
        /*0030*/ 	.short	0x0003
        /*0032*/ 	.short	0x0018
        /*0034*/ 	.byte	0x00, 0xf0, 0x11, 0x00


	//----- nvinfo : EIATTR_KPARAM_INFO
	.align		4
.L_65:
        /*0038*/ 	.byte	0x04, 0x17
        /*003a*/ 	.short	(.L_67 - .L_66)
.L_66:
        /*003c*/ 	.word	0x00000000
        /*0040*/ 	.short	0x0002
        /*0042*/ 	.short	0x0010
        /*0044*/ 	.byte	0x00, 0xf5, 0x21, 0x00


	//----- nvinfo : EIATTR_KPARAM_INFO
	.align		4
.L_67:
        /*0048*/ 	.byte	0x04, 0x17
        /*004a*/ 	.short	(.L_69 - .L_68)
.L_68:
        /*004c*/ 	.word	0x00000000
        /*0050*/ 	.short	0x0001
        /*0052*/ 	.short	0x0008
        /*0054*/ 	.byte	0x00, 0xf5, 0x21, 0x00


	//----- nvinfo : EIATTR_KPARAM_INFO
	.align		4
.L_69:
        /*0058*/ 	.byte	0x04, 0x17
        /*005a*/ 	.short	(.L_71 - .L_70)
.L_70:
        /*005c*/ 	.word	0x00000000
        /*0060*/ 	.short	0x0000
        /*0062*/ 	.short	0x0000
        /*0064*/ 	.byte	0x00, 0xf5, 0x21, 0x00


	//----- nvinfo : EIATTR_SPARSE_MMA_MASK
	.align		4
.L_71:
        /*0068*/ 	.byte	0x03, 0x50
        /*006a*/ 	.short	0x0000


	//----- nvinfo : EIATTR_MAXREG_COUNT
	.align		4
        /*006c*/ 	.byte	0x03, 0x1b
        /*006e*/ 	.short	0x00ff


	//----- nvinfo : EIATTR_MERCURY_ISA_VERSION
	.align		4
        /*0070*/ 	.byte	0x03, 0x5f
        /*0072*/ 	.short	0x0101


	//----- nvinfo : EIATTR_VRC_CTA_INIT_COUNT
	.align		4
        /*0074*/ 	.byte	0x02, 0x4a
	.zero		1
	.zero		1


	//----- nvinfo : EIATTR_EXIT_INSTR_OFFSETS
	.align		4
        /*0078*/ 	.byte	0x04, 0x1c
        /*007a*/ 	.short	(.L_73 - .L_72)


	//   ....[0]....
.L_72:
        /*007c*/ 	.word	0x00000070


	//   ....[1]....
        /*0080*/ 	.word	0x00000880


	//----- nvinfo : EIATTR_CBANK_PARAM_SIZE
	.align		4
.L_73:
        /*0084*/ 	.byte	0x03, 0x19
        /*0086*/ 	.short	0x0024


	//----- nvinfo : EIATTR_PARAM_CBANK
	.align		4
        /*0088*/ 	.byte	0x04, 0x0a
        /*008a*/ 	.short	(.L_75 - .L_74)
	.align		4
.L_74:
        /*008c*/ 	.word	index@(.nv.constant0._Z11multRowWisePiS_S_iii)
        /*0090*/ 	.short	0x0380
        /*0092*/ 	.short	0x0024


	//----- nvinfo : EIATTR_SW_WAR
	.align		4
.L_75:
        /*0094*/ 	.byte	0x04, 0x36
        /*0096*/ 	.short	(.L_77 - .L_76)
.L_76:
        /*0098*/ 	.word	0x00000008
.L_77:


//--------------------- .nv.callgraph             --------------------------
	.section	.nv.callgraph,"",@"SHT_CUDA_CALLGRAPH"
	.align	4
	.sectionentsize	8
	.align		4
        /*0000*/ 	.word	0x00000000
	.align		4
        /*0004*/ 	.word	0xffffffff
	.align		4
        /*0008*/ 	.word	0x00000000
	.align		4
        /*000c*/ 	.word	0xfffffffe
	.align		4
        /*0010*/ 	.word	0x00000000
	.align		4
        /*0014*/ 	.word	0xfffffffd
	.align		4
        /*0018*/ 	.word	0x00000000
	.align		4
        /*001c*/ 	.word	0xfffffffc


//--------------------- .text._Z15multElementWisePiS_S_iii --------------------------
	.section	.text._Z15multElementWisePiS_S_iii,"ax",@progbits
	.align	128
        .global         _Z15multElementWisePiS_S_iii
        .type           _Z15multElementWisePiS_S_iii,@function
        .size           _Z15multElementWisePiS_S_iii,(.L_x_15 - _Z15multElementWisePiS_S_iii)
        .other          _Z15multElementWisePiS_S_iii,@"STO_CUDA_ENTRY STV_DEFAULT"
_Z15multElementWisePiS_S_iii:
.text._Z15multElementWisePiS_S_iii:
[----:B------:R-:W-:Y:S01]  /*0000*/  LDC R1, c[0x0][0x37c] ;  /* 0x0000df00ff017b82 */ /* 0x000fe20000000800 */
[----:B------:R-:W0:Y:S07]  /*0010*/  S2R R5, SR_TID.Y ;  /* 0x0000000000057919 */ /* 0x000e2e0000002200 */
[----:B------:R-:W1:Y:S01]  /*0020*/  LDC R14, c[0x0][0x360] ;  /* 0x0000d800ff0e7b82 */ /* 0x000e620000000800 */
[----:B------:R-:W2:Y:S01]  /*0030*/  LDCU UR6, c[0x0][0x398] ;  /* 0x00007300ff0677ac */ /* 0x000ea20008000800 */
[----:B------:R-:W1:Y:S06]  /*0040*/  S2R R3, SR_TID.X ;  /* 0x0000000000037919 */ /* 0x000e6c0000002100 */
[----:B------:R-:W0:Y:S08]  /*0050*/  S2UR UR5, SR_CTAID.Y ;  /* 0x00000000000579c3 */ /* 0x000e300000002600 */
[----:B------:R-:W0:Y:S08]  /*0060*/  LDC R0, c[0x0][0x364] ;  /* 0x0000d900ff007b82 */ /* 0x000e300000000800 */
[----:B------:R-:W1:Y:S08]  /*0070*/  S2UR UR4, SR_CTAID.X ;  /* 0x00000000000479c3 */ /* 0x000e700000002500 */
[----:B------:R-:W3:Y:S01]  /*0080*/  LDC R15, c[0x0][0x3a0] ;  /* 0x0000e800ff0f7b82 */ /* 0x000ee20000000800 */
[----:B0-----:R-:W-:-:S02]  /*0090*/  IMAD R0, R0, UR5, R5 ;  /* 0x0000000500007c24 */ /* 0x001fc4000f8e0205 */
[----:B-1----:R-:W-:-:S03]  /*00a0*/  IMAD R14, R14, UR4, R3 ;  /* 0x000000040e0e7c24 */ /* 0x002fc6000f8e0203 */
[----:B---3--:R-:W-:-:S04]  /*00b0*/  ISETP.GE.AND P0, PT, R0, R15, PT ;  /* 0x0000000f0000720c */ /* 0x008fc80003f06270 */
[----:B--2---:R-:W-:-:S13]  /*00c0*/  ISETP.GE.OR P0, PT, R14, UR6, P0 ;  /* 0x000000060e007c0c */ /* 0x004fda0008706670 */
[----:B------:R-:W-:Y:S05]  /*00d0*/  @P0 EXIT ;  /* 0x000000000000094d */ /* 0x000fea0003800000 */
[----:B------:R-:W0:Y:S01]  /*00e0*/  LDC R17, c[0x0][0x39c] ;  /* 0x0000e700ff117b82 */ /* 0x000e220000000800 */
[----:B------:R-:W1:Y:S01]  /*00f0*/  LDCU.64 UR6, c[0x0][0x358] ;  /* 0x00006b00ff0677ac */ /* 0x000e620008000a00 */
[----:B------:R-:W-:Y:S01]  /*0100*/  HFMA2 R25, -RZ, RZ, 0, 0 ;  /* 0x00000000ff197431 */ /* 0x000fe200000001ff */
[----:B0-----:R-:W-:-:S13]  /*0110*/  ISETP.GE.AND P0, PT, R17, 0x1, PT ;  /* 0x000000011100780c */ /* 0x001fda0003f06270 */
[----:B-1----:R-:W-:Y:S05]  /*0120*/  @!P0 BRA `(.L_x_0) ;  /* 0x0000000400b88947 */ /* 0x002fea0003800000 */
[C---:B------:R-:W-:Y:S01]  /*0130*/  ISETP.GE.U32.AND P1, PT, R17.reuse, 0x8, PT ;  /* 0x000000081100780c */ /* 0x040fe20003f26070 */
[----:B------:R-:W-:Y:S01]  /*0140*/  IMAD R18, R14, R17, RZ ;  /* 0x000000110e127224 */ /* 0x000fe200078e02ff */
[----:B------:R-:W-:Y:S02]  /*0150*/  LOP3.LUT R26, R17, 0x7, RZ, 0xc0, !PT ;  /* 0x00000007111a7812 */ /* 0x000fe400078ec0ff */
[----:B------:R-:W-:Y:S02]  /*0160*/  MOV R19, RZ ;  /* 0x000000ff00137202 */ /* 0x000fe40000000f00 */
[----:B------:R-:W-:Y:S02]  /*0170*/  ISETP.NE.AND P0, PT, R26, RZ, PT ;  /* 0x000000ff1a00720c */ /* 0x000fe40003f05270 */
[----:B------:R-:W-:-:S05]  /*0180*/  MOV R25, RZ ;  /* 0x000000ff00197202 */ /* 0x000fca0000000f00 */
[----:B------:R-:W-:Y:S06]  /*0190*/  @!P1 BRA `(.L_x_1) ;  /* 0x0000000000c49947 */ /* 0x000fec0003800000 */
[----:B------:R-:W0:Y:S01]  /*01a0*/  LDCU.64 UR4, c[0x0][0x380] ;  /* 0x00007000ff0477ac */ /* 0x000e220008000a00 */
[----:B------:R-:W-:Y:S02]  /*01b0*/  LOP3.LUT R19, R17, 0x7ffffff8, RZ, 0xc0, !PT ;  /* 0x7ffffff811137812 */ /* 0x000fe400078ec0ff */
[----:B------:R-:W-:Y:S02]  /*01c0*/  MOV R25, RZ ;  /* 0x000000ff00197202 */ /* 0x000fe40000000f00 */
[----:B------:R-:W-:Y:S02]  /*01d0*/  MOV R16, R18 ;  /* 0x0000001200107202 */ /* 0x000fe40000000f00 */
[----:B------:R-:W-:Y:S02]  /*01e0*/  MOV R22, R0 ;  /* 0x0000000000167202 */ /* 0x000fe40000000f00 */
[----:B------:R-:W-:Y:S01]  /*01f0*/  IADD3 R20, PT, PT, -R19, RZ, RZ ;  /* 0x000000ff13147210 */ /* 0x000fe20007ffe1ff */
[----:B0-----:R-:W-:-:S04]  /*0200*/  UIADD3 UR4, UP0, UPT, UR4, 0x10, URZ ;  /* 0x0000001004047890 */ /* 0x001fc8000ff1e0ff */
[----:B------:R-:W-:-:S12]  /*0210*/  UIADD3.X UR5, UPT, UPT, URZ, UR5, URZ, UP0, !UPT ;  /* 0x00000005ff057290 */ /* 0x000fd800087fe4ff */
.L_x_2:
[----:B------:R-:W0:Y:S01]  /*0220*/  LDC.64 R12, c[0x0][0x388] ;  /* 0x0000e200ff0c7b82 */ /* 0x000e220000000a00 */
[----:B------:R-:W-:Y:S02]  /*0230*/  MOV R2, UR4 ;  /* 0x0000000400027c02 */ /* 0x000fe40008000f00 */
[----:B------:R-:W-:-:S03]  /*0240*/  MOV R3, UR5 ;  /* 0x0000000500037c02 */ /* 0x000fc60008000f00 */
[----:B------:R-:W-:-:S05]  /*0250*/  IMAD.WIDE R2, R16, 0x4, R2 ;  /* 0x0000000410027825 */ /* 0x000fca00078e0202 */
[----:B------:R-:W2:Y:S04]  /*0260*/  LDG.E R21, desc[UR6][R2.64+-0x10] ;  /* 0xfffff00602157981 */ /* 0x000ea8000c1e1900 */
[----:B------:R-:W3:Y:S04]  /*0270*/  LDG.E R23, desc[UR6][R2.64+-0xc] ;  /* 0xfffff40602177981 */ /* 0x000ee8000c1e1900 */
[----:B------:R-:W4:Y:S01]  /*0280*/  LDG.E R28, desc[UR6][R2.64+-0x8] ;  /* 0xfffff806021c7981 */ /* 0x000f22000c1e1900 */
[----:B0-----:R-:W-:-:S05]  /*0290*/  IMAD.WIDE R12, R22, 0x4, R12 ;  /* 0x00000004160c7825 */ /* 0x001fca00078e020c */
[----:B------:R0:W2:Y:S01]  /*02a0*/  LDG.E R24, desc[UR6][R12.64] ;  /* 0x000000060c187981 */ /* 0x0000a2000c1e1900 */
[----:B------:R-:W-:-:S04]  /*02b0*/  IMAD.WIDE R10, R15, 0x4, R12 ;  /* 0x000000040f0a7825 */ /* 0x000fc800078e020c */
[C---:B------:R-:W-:Y:S02]  /*02c0*/  IMAD.WIDE R4, R15.reuse, 0x4, R10 ;  /* 0x000000040f047825 */ /* 0x040fe400078e020a */
[----:B------:R-:W3:Y:S02]  /*02d0*/  LDG.E R10, desc[UR6][R10.64] ;  /* 0x000000060a0a7981 */ /* 0x000ee4000c1e1900 */
[C---:B------:R-:W-:Y:S02]  /*02e0*/  IMAD.WIDE R6, R15.reuse, 0x4, R4 ;  /* 0x000000040f067825 */ /* 0x040fe400078e0204 */
[----:B------:R1:W4:Y:S02]  /*02f0*/  LDG.E R27, desc[UR6][R4.64] ;  /* 0x00000006041b7981 */ /* 0x000324000c1e1900 */
[C---:B------:R-:W-:Y:S02]  /*0300*/  IMAD.WIDE R8, R15.reuse, 0x4, R6 ;  /* 0x000000040f087825 */ /* 0x040fe400078e0206 */
[----:B------:R-:W5:Y:S02]  /*0310*/  LDG.E R6, desc[UR6][R6.64] ;  /* 0x0000000606067981 */ /* 0x000f64000c1e1900 */
[----:B0-----:R-:W-:-:S02]  /*0320*/  IMAD.WIDE R12, R15, 0x4, R8 ;  /* 0x000000040f0c7825 */ /* 0x001fc400078e0208 */
[----:B------:R-:W5:Y:S04]  /*0330*/  LDG.E R29, desc[UR6][R8.64] ;  /* 0x00000006081d7981 */ /* 0x000f68000c1e1900 */
[----:B------:R-:W5:Y:S04]  /*0340*/  LDG.E R11, desc[UR6][R12.64] ;  /* 0x000000060c0b7981 */ /* 0x000f68000c1e1900 */
[----:B------:R-:W5:Y:S04]  /*0350*/  LDG.E R7, desc[UR6][R2.64+-0x4] ;  /* 0xfffffc0602077981 */ /* 0x000f68000c1e1900 */
[----:B------:R-:W5:Y:S04]  /*0360*/  LDG.E R8, desc[UR6][R2.64] ;  /* 0x0000000602087981 */ /* 0x000f68000c1e1900 */
[----:B------:R-:W5:Y:S01]  /*0370*/  LDG.E R9, desc[UR6][R2.64+0x8] ;  /* 0x0000080602097981 */ /* 0x000f62000c1e1900 */
[----:B--2---:R-:W-:-:S02]  /*0380*/  IMAD R21, R21, R24, R25 ;  /* 0x0000001815157224 */ /* 0x004fc400078e0219 */
[C---:B------:R-:W-:Y:S02]  /*0390*/  IMAD.WIDE R24, R15.reuse, 0x4, R12 ;  /* 0x000000040f187825 */ /* 0x040fe400078e020c */
[----:B------:R-:W2:Y:S02]  /*03a0*/  LDG.E R12, desc[UR6][R2.64+0x4] ;  /* 0x00000406020c7981 */ /* 0x000ea4000c1e1900 */
[----:B-1----:R-:W-:Y:S02]  /*03b0*/  IMAD.WIDE R4, R15, 0x4, R24 ;  /* 0x000000040f047825 */ /* 0x002fe400078e0218 */
[----:B------:R0:W2:Y:S04]  /*03c0*/  LDG.E R13, desc[UR6][R2.64+0xc] ;  /* 0x00000c06020d7981 */ /* 0x0000a8000c1e1900 */
[----:B------:R-:W2:Y:S04]  /*03d0*/  LDG.E R4, desc[UR6][R4.64] ;  /* 0x0000000604047981 */ /* 0x000ea8000c1e1900 */
[----:B------:R-:W0:Y:S01]  /*03e0*/  LDG.E R2, desc[UR6][R24.64] ;  /* 0x0000000618027981 */ /* 0x000e22000c1e1900 */
[----:B---3--:R-:W-:Y:S01]  /*03f0*/  IMAD R10, R23, R10, R21 ;  /* 0x0000000a170a7224 */ /* 0x008fe200078e0215 */
[----:B------:R-:W-:-:S03]  /*0400*/  IADD3 R20, PT, PT, R20, 0x8, RZ ;  /* 0x0000000814147810 */ /* 0x000fc60007ffe0ff */
[----:B----4-:R-:W-:Y:S01]  /*0410*/  IMAD R10, R28, R27, R10 ;  /* 0x0000001b1c0a7224 */ /* 0x010fe200078e020a */
[----:B------:R-:W-:-:S03]  /*0420*/  ISETP.NE.AND P1, PT, R20, RZ, PT ;  /* 0x000000ff1400720c */ /* 0x000fc60003f25270 */
[----:B-----5:R-:W-:-:S04]  /*0430*/  IMAD R6, R7, R6, R10 ;  /* 0x0000000607067224 */ /* 0x020fc800078e020a */
[----:B------:R-:W-:Y:S01]  /*0440*/  IMAD R6, R8, R29, R6 ;  /* 0x0000001d08067224 */ /* 0x000fe200078e0206 */
[----:B------:R-:W-:Y:S02]  /*0450*/  LEA R22, R15, R22, 0x3 ;  /* 0x000000160f167211 */ /* 0x000fe400078e18ff */
[----:B------:R-:W-:Y:S01]  /*0460*/  IADD3 R16, PT, PT, R16, 0x8, RZ ;  /* 0x0000000810107810 */ /* 0x000fe20007ffe0ff */
[----:B--2---:R-:W-:-:S04]  /*0470*/  IMAD R6, R12, R11, R6 ;  /* 0x0000000b0c067224 */ /* 0x004fc800078e0206 */
[----:B0-----:R-:W-:-:S04]  /*0480*/  IMAD R2, R9, R2, R6 ;  /* 0x0000000209027224 */ /* 0x001fc800078e0206 */
[----:B------:R-:W-:Y:S01]  /*0490*/  IMAD R25, R13, R4, R2 ;  /* 0x000000040d197224 */ /* 0x000fe200078e0202 */
[----:B------:R-:W-:Y:S06]  /*04a0*/  @P1 BRA `(.L_x_2) ;  /* 0xfffffffc005c1947 */ /* 0x000fec000383ffff */
.L_x_1:
[----:B------:R-:W-:Y:S05]  /*04b0*/  @!P0 BRA `(.L_x_0) ;  /* 0x0000000000d48947 */ /* 0x000fea0003800000 */
[----:B------:R-:W-:Y:S02]  /*04c0*/  ISETP.GE.U32.AND P0, PT, R26, 0x4, PT ;  /* 0x000000041a00780c */ /* 0x000fe40003f06070 */
[----:B------:R-:W-:-:S04]  /*04d0*/  LOP3.LUT R13, R17, 0x3, RZ, 0xc0, !PT ;  /* 0x00000003110d7812 */ /* 0x000fc800078ec0ff */
[----:B------:R-:W-:-:S07]  /*04e0*/  ISETP.NE.AND P1, PT, R13, RZ, PT ;  /* 0x000000ff0d00720c */ /* 0x000fce0003f25270 */
[----:B------:R-:W-:Y:S06]  /*04f0*/  @!P0 BRA `(.L_x_3) ;  /* 0x0000000000588947 */ /* 0x000fec0003800000 */
[----:B------:R-:W0:Y:S01]  /*0500*/  LDC.64 R8, c[0x0][0x388] ;  /* 0x0000e200ff087b82 */ /* 0x000e220000000a00 */
[----:B------:R-:W-:Y:S01]  /*0510*/  IMAD R7, R19, R15, R0 ;  /* 0x0000000f13077224 */ /* 0x000fe200078e0200 */
[----:B------:R-:W-:-:S06]  /*0520*/  IADD3 R5, PT, PT, R18, R19, RZ ;  /* 0x0000001312057210 */ /* 0x000fcc0007ffe0ff */
[----:B------:R-:W1:Y:S01]  /*0530*/  LDC.64 R2, c[0x0][0x380] ;  /* 0x0000e000ff027b82 */ /* 0x000e620000000a00 */
[----:B0-----:R-:W-:-:S04]  /*0540*/  IMAD.WIDE R8, R7, 0x4, R8 ;  /* 0x0000000407087825 */ /* 0x001fc800078e0208 */
[----:B------:R-:W-:Y:S02]  /*0550*/  IMAD.WIDE R10, R15, 0x4, R8 ;  /* 0x000000040f0a7825 */ /* 0x000fe400078e0208 */
[----:B------:R-:W2:Y:S02]  /*0560*/  LDG.E R8, desc[UR6][R8.64] ;  /* 0x0000000608087981 */ /* 0x000ea4000c1e1900 */
[----:B-1----:R-:W-:-:S04]  /*0570*/  IMAD.WIDE R2, R5, 0x4, R2 ;  /* 0x0000000405027825 */ /* 0x002fc800078e0202 */
[C---:B------:R-:W-:Y:S01]  /*0580*/  IMAD.WIDE R4, R15.reuse, 0x4, R10 ;  /* 0x000000040f047825 */ /* 0x040fe200078e020a */
[----:B------:R-:W2:Y:S04]  /*0590*/  LDG.E R12, desc[UR6][R2.64] ;  /* 0x00000006020c7981 */ /* 0x000ea8000c1e1900 */
[----:B------:R-:W3:Y:S01]  /*05a0*/  LDG.E R10, desc[UR6][R10.64] ;  /* 0x000000060a0a7981 */ /* 0x000ee2000c1e1900 */
[----:B------:R-:W-:-:S03]  /*05b0*/  IMAD.WIDE R6, R15, 0x4, R4 ;  /* 0x000000040f067825 */ /* 0x000fc600078e0204 */
[----:B------:R-:W3:Y:S04]  /*05c0*/  LDG.E R21, desc[UR6][R2.64+0x4] ;  /* 0x0000040602157981 */ /* 0x000ee8000c1e1900 */
[----:B------:R-:W4:Y:S04]  /*05d0*/  LDG.E R16, desc[UR6][R4.64] ;  /* 0x0000000604107981 */ /* 0x000f28000c1e1900 */
[----:B------:R-:W4:Y:S04]  /*05e0*/  LDG.E R23, desc[UR6][R2.64+0x8] ;  /* 0x0000080602177981 */ /* 0x000f28000c1e1900 */
[----:B------:R-:W5:Y:S04]  /*05f0*/  LDG.E R27, desc[UR6][R2.64+0xc] ;  /* 0x00000c06021b7981 */ /* 0x000f68000c1e1900 */
[----:B------:R-:W5:Y:S01]  /*0600*/  LDG.E R6, desc[UR6][R6.64] ;  /* 0x0000000606067981 */ /* 0x000f62000c1e1900 */
[----:B------:R-:W-:Y:S01]  /*0610*/  IADD3 R19, PT, PT, R19, 0x4, RZ ;  /* 0x0000000413137810 */ /* 0x000fe20007ffe0ff */
[----:B--2---:R-:W-:-:S04]  /*0620*/  IMAD R12, R12, R8, R25 ;  /* 0x000000080c0c7224 */ /* 0x004fc800078e0219 */
[----:B---3--:R-:W-:-:S04]  /*0630*/  IMAD R12, R21, R10, R12 ;  /* 0x0000000a150c7224 */ /* 0x008fc800078e020c */
[----:B----4-:R-:W-:-:S04]  /*0640*/  IMAD R12, R23, R16, R12 ;  /* 0x00000010170c7224 */ /* 0x010fc800078e020c */
[----:B-----5:R-:W-:-:S07]  /*0650*/  IMAD R25, R27, R6, R12 ;  /* 0x000000061b197224 */ /* 0x020fce00078e020c */
.L_x_3:
[----:B------:R-:W-:Y:S05]  /*0660*/  @!P1 BRA `(.L_x_0) ;  /* 0x0000000000689947 */ /* 0x000fea0003800000 */
[----:B------:R-:W0:Y:S01]  /*0670*/  LDC.64 R8, c[0x0][0x388] ;  /* 0x0000e200ff087b82 */ /* 0x000e220000000a00 */
[----:B------:R-:W-:Y:S02]  /*0680*/  ISETP.NE.AND P0, PT, R13, 0x1, PT ;  /* 0x000000010d00780c */ /* 0x000fe40003f05270 */
[----:B------:R-:W-:-:S04]  /*0690*/  LOP3.LUT R17, R17, 0x1, RZ, 0xc0, !PT ;  /* 0x0000000111117812 */ /* 0x000fc800078ec0ff */
[----:B------:R-:W-:Y:S01]  /*06a0*/  ISETP.NE.U32.AND P1, PT, R17, 0x1, PT ;  /* 0x000000011100780c */ /* 0x000fe20003f25070 */
[----:B------:R-:W1:Y:S06]  /*06b0*/  LDC.64 R6, c[0x0][0x380] ;  /* 0x0000e000ff067b82 */ /* 0x000e6c0000000a00 */
[C---:B------:R-:W-:Y:S01]  /*06c0*/  @P0 IMAD R13, R19.reuse, R15, R0 ;  /* 0x0000000f130d0224 */ /* 0x040fe200078e0200 */
[----:B------:R-:W-:Y:S01]  /*06d0*/  @P0 IADD3 R11, PT, PT, R18, R19, RZ ;  /* 0x00000013120b0210 */ /* 0x000fe20007ffe0ff */
[----:B------:R-:W2:Y:S01]  /*06e0*/  LDC.64 R4, c[0x0][0x380] ;  /* 0x0000e000ff047b82 */ /* 0x000ea20000000a00 */
[----:B------:R-:W-:-:S07]  /*06f0*/  @P0 IADD3 R19, PT, PT, R19, 0x2, RZ ;  /* 0x0000000213130810 */ /* 0x000fce0007ffe0ff */
[----:B------:R-:W3:Y:S01]  /*0700*/  LDC.64 R2, c[0x0][0x388] ;  /* 0x0000e200ff027b82 */ /* 0x000ee20000000a00 */
[----:B0-----:R-:W-:Y:S01]  /*0710*/  @P0 IMAD.WIDE R8, R13, 0x4, R8 ;  /* 0x000000040d080825 */ /* 0x001fe200078e0208 */
[----:B------:R-:W-:-:S03]  /*0720*/  @!P1 IADD3 R13, PT, PT, R18, R19, RZ ;  /* 0x00000013120d9210 */ /* 0x000fc60007ffe0ff */
[----:B------:R-:W-:Y:S01]  /*0730*/  @!P1 IMAD R19, R19, R15, R0 ;  /* 0x0000000f13139224 */ /* 0x000fe200078e0200 */
[----:B------:R-:W4:Y:S01]  /*0740*/  @P0 LDG.E R16, desc[UR6][R8.64] ;  /* 0x0000000608100981 */ /* 0x000f22000c1e1900 */
[----:B-1----:R-:W-:-:S04]  /*0750*/  @P0 IMAD.WIDE R6, R11, 0x4, R6 ;  /* 0x000000040b060825 */ /* 0x002fc800078e0206 */
[----:B------:R-:W-:Y:S01]  /*0760*/  @P0 IMAD.WIDE R10, R15, 0x4, R8 ;  /* 0x000000040f0a0825 */ /* 0x000fe200078e0208 */
[----:B------:R-:W4:Y:S03]  /*0770*/  @P0 LDG.E R12, desc[UR6][R6.64] ;  /* 0x00000006060c0981 */ /* 0x000f26000c1e1900 */
[----:B--2---:R-:W-:Y:S01]  /*0780*/  @!P1 IMAD.WIDE R4, R13, 0x4, R4 ;  /* 0x000000040d049825 */ /* 0x004fe200078e0204 */
[----:B------:R-:W2:Y:S04]  /*0790*/  @P0 LDG.E R17, desc[UR6][R6.64+0x4] ;  /* 0x0000040606110981 */ /* 0x000ea8000c1e1900 */
[----:B------:R-:W2:Y:S01]  /*07a0*/  @P0 LDG.E R10, desc[UR6][R10.64] ;  /* 0x000000060a0a0981 */ /* 0x000ea2000c1e1900 */
[----:B---3--:R-:W-:-:S03]  /*07b0*/  @!P1 IMAD.WIDE R2, R19, 0x4, R2 ;  /* 0x0000000413029825 */ /* 0x008fc600078e0202 */
[----:B------:R-:W3:Y:S04]  /*07c0*/  @!P1 LDG.E R4, desc[UR6][R4.64] ;  /* 0x0000000604049981 */ /* 0x000ee8000c1e1900 */
[----:B------:R-:W3:Y:S01]  /*07d0*/  @!P1 LDG.E R2, desc[UR6][R2.64] ;  /* 0x0000000602029981 */ /* 0x000ee2000c1e1900 */
[----:B----4-:R-:W-:-:S04]  /*07e0*/  @P0 IMAD R12, R12, R16, R25 ;  /* 0x000000100c0c0224 */ /* 0x010fc800078e0219 */
[----:B--2---:R-:W-:-:S04]  /*07f0*/  @P0 IMAD R25, R17, R10, R12 ;  /* 0x0000000a11190224 */ /* 0x004fc800078e020c */
[----:B---3--:R-:W-:-:S07]  /*0800*/  @!P1 IMAD R25, R4, R2, R25 ;  /* 0x0000000204199224 */ /* 0x008fce00078e0219 */
.L_x_0:
[----:B------:R-:W0:Y:S01]  /*0810*/  LDC.64 R2, c[0x0][0x390] ;  /* 0x0000e400ff027b82 */ /* 0x000e220000000a00 */
[----:B------:R-:W-:-:S04]  /*0820*/  IMAD R15, R14, R15, R0 ;  /* 0x0000000f0e0f7224 */ /* 0x000fc800078e0200 */
[----:B0-----:R-:W-:-:S05]  /*0830*/  IMAD.WIDE R2, R15, 0x4, R2 ;  /* 0x000000040f027825 */ /* 0x001fca00078e0202 */
[----:B------:R-:W-:Y:S01]  /*0840*/  STG.E desc[UR6][R2.64], R25 ;  /* 0x0000001902007986 */ /* 0x000fe2000c101906 */
[----:B------:R-:W-:Y:S05]  /*0850*/  EXIT ;  /* 0x000000000000794d */ /* 0x000fea0003800000 */
.L_x_4:
[----:B------:R-:W-:-:S00]  /*0860*/  BRA `(.L_x_4) ;  /* 0xfffffffc00fc7947 */ /* 0x000fc0000383ffff */
[----:B------:R-:W-:-:S00]  /*0870*/  NOP ;  /* 0x0000000000007918 */ /* 0x000fc00000000000 */
        /* <DEDUP_REMOVED lines=8> */
.L_x_15:


//--------------------- .text._Z14multColumnWisePiS_S_iii --------------------------
	.section	.text._Z14multColumnWisePiS_S_iii,"ax",@progbits
	.align	128
        .global         _Z14multColumnWisePiS_S_iii
        .type           _Z14multColumnWisePiS_S_iii,@function
        .size           _Z14multColumnWisePiS_S_iii,(.L_x_16 - _Z14multColumnWisePiS_S_iii)
        .other          _Z14multColumnWisePiS_S_iii,@"STO_CUDA_ENTRY STV_DEFAULT"
_Z14multColumnWisePiS_S_iii:
.text._Z14multColumnWisePiS_S_iii:
[----:B------:R-:W-:Y:S01]  /*0000*/  LDC R1, c[0x0][0x37c] ;  /* 0x0000df00ff017b82 */ /* 0x000fe20000000800 */
[----:B------:R-:W0:Y:S07]  /*0010*/  S2R R0, SR_TID.X ;  /* 0x0000000000007919 */ /* 0x000e2e0000002100 */
[----:B------:R-:W0:Y:S01]  /*0020*/  LDC R19, c[0x0][0x3a0] ;  /* 0x0000e800ff137b82 */ /* 0x000e220000000800 */
[----:B------:R-:W1:Y:S01]  /*0030*/  LDCU UR4, c[0x0][0x398] ;  /* 0x00007300ff0477ac */ /* 0x000e620008000800 */
[----:B------:R-:W1:Y:S01]  /*0040*/  S2R R17, SR_TID.Y ;  /* 0x0000000000117919 */ /* 0x000e620000002200 */
[----:B0-----:R-:W-:-:S04]  /*0050*/  ISETP.GE.AND P0, PT, R0, R19, PT ;  /* 0x000000130000720c */ /* 0x001fc80003f06270 */
[----:B-1----:R-:W-:-:S13]  /*0060*/  ISETP.GE.OR P0, PT, R17, UR4, P0 ;  /* 0x0000000411007c0c */ /* 0x002fda0008706670 */
        /* <DEDUP_REMOVED lines=13> */
[----:B------:R-:W0:Y:S01]  /*0140*/  LDC.64 R2, c[0x0][0x380] ;  /* 0x0000e000ff027b82 */ /* 0x000e220000000a00 */
[----:B------:R-:W-:Y:S02]  /*0150*/  LOP3.LUT R21, R16, 0x7ffffff8, RZ, 0xc0, !PT ;  /* 0x7ffffff810157812 */ /* 0x000fe400078ec0ff */
[----:B------:R-:W-:Y:S02]  /*0160*/  MOV R24, RZ ;  /* 0x000000ff00187202 */ /* 0x000fe40000000f00 */
[----:B------:R-:W-:Y:S02]  /*0170*/  MOV R18, R0 ;  /* 0x0000000000127202 */ /* 0x000fe40000000f00 */
[----:B------:R-:W-:Y:S01]  /*0180*/  IADD3 R22, PT, PT, -R21, RZ, RZ ;  /* 0x000000ff15167210 */ /* 0x000fe20007ffe1ff */
[----:B0-----:R-:W-:-:S03]  /*0190*/  IMAD.WIDE.U32 R2, R20, 0x4, R2 ;  /* 0x0000000414027825 */ /* 0x001fc600078e0002 */
[----:B------:R-:W-:-:S04]  /*01a0*/  IADD3 R4, P1, PT, R2, 0x10, RZ ;  /* 0x0000001002047810 */ /* 0x000fc80007f3e0ff */
[----:B------:R-:W-:-:S09]  /*01b0*/  IADD3.X R3, PT, PT, RZ, R3, RZ, P1, !PT ;  /* 0x00000003ff037210 */ /* 0x000fd20000ffe4ff */
.L_x_7:
[----:B------:R-:W0:Y:S01]  /*01c0*/  LDC.64 R14, c[0x0][0x388] ;  /* 0x0000e200ff0e7b82 */ /* 0x000e220000000a00 */
[----:B------:R-:W-:-:S05]  /*01d0*/  MOV R2, R4 ;  /* 0x0000000400027202 */ /* 0x000fca0000000f00 */
[----:B------:R-:W2:Y:S04]  /*01e0*/  LDG.E R25, desc[UR4][R2.64+-0x10] ;  /* 0xfffff00402197981 */ /* 0x000ea8000c1e1900 */
[----:B------:R-:W3:Y:S04]  /*01f0*/  LDG.E R23, desc[UR4][R2.64+-0xc] ;  /* 0xfffff40402177981 */ /* 0x000ee8000c1e1900 */
[----:B------:R-:W4:Y:S04]  /*0200*/  LDG.E R29, desc[UR4][R2.64+-0x8] ;  /* 0xfffff804021d7981 */ /* 0x000f28000c1e1900 */
[----:B------:R-:W5:Y:S01]  /*0210*/  LDG.E R28, desc[UR4][R2.64+-0x4] ;  /* 0xfffffc04021c7981 */ /* 0x000f62000c1e1900 */
[----:B0-----:R-:W-:-:S05]  /*0220*/  IMAD.WIDE R14, R18, 0x4, R14 ;  /* 0x00000004120e7825 */ /* 0x001fca00078e020e */
[----:B------:R0:W2:Y:S01]  /*0230*/  LDG.E R26, desc[UR4][R14.64] ;  /* 0x000000040e1a7981 */ /* 0x0000a2000c1e1900 */
[----:B------:R-:W-:-:S04]  /*0240*/  IMAD.WIDE R12, R19, 0x4, R14 ;  /* 0x00000004130c7825 */ /* 0x000fc800078e020e */
[C---:B------:R-:W-:Y:S02]  /*0250*/  IMAD.WIDE R4, R19.reuse, 0x4, R12 ;  /* 0x0000000413047825 */ /* 0x040fe400078e020c */
[----:B------:R-:W3:Y:S02]  /*0260*/  LDG.E R12, desc[UR4][R12.64] ;  /* 0x000000040c0c7981 */ /* 0x000ee4000c1e1900 */
[C---:B------:R-:W-:Y:S02]  /*0270*/  IMAD.WIDE R8, R19.reuse, 0x4, R4 ;  /* 0x0000000413087825 */ /* 0x040fe400078e0204 */
[----:B------:R-:W4:Y:S02]  /*0280*/  LDG.E R4, desc[UR4][R4.64] ;  /* 0x0000000404047981 */ /* 0x000f24000c1e1900 */
[C---:B------:R-:W-:Y:S02]  /*0290*/  IMAD.WIDE R6, R19.reuse, 0x4, R8 ;  /* 0x0000000413067825 */ /* 0x040fe400078e0208 */
[----:B------:R-:W5:Y:S02]  /*02a0*/  LDG.E R8, desc[UR4][R8.64] ;  /* 0x0000000408087981 */ /* 0x000f64000c1e1900 */
[----:B------:R-:W-:-:S02]  /*02b0*/  IMAD.WIDE R10, R19, 0x4, R6 ;  /* 0x00000004130a7825 */ /* 0x000fc400078e0206 */
[----:B------:R-:W5:Y:S04]  /*02c0*/  LDG.E R5, desc[UR4][R2.64] ;  /* 0x0000000402057981 */ /* 0x000f68000c1e1900 */
[----:B------:R-:W5:Y:S01]  /*02d0*/  LDG.E R6, desc[UR4][R6.64] ;  /* 0x0000000406067981 */ /* 0x000f62000c1e1900 */
[----:B0-----:R-:W-:-:S03]  /*02e0*/  IMAD.WIDE R14, R19, 0x4, R10 ;  /* 0x00000004130e7825 */ /* 0x001fc600078e020a */
[----:B------:R-:W5:Y:S04]  /*02f0*/  LDG.E R10, desc[UR4][R10.64] ;  /* 0x000000040a0a7981 */ /* 0x000f68000c1e1900 */
[----:B------:R-:W5:Y:S04]  /*0300*/  LDG.E R13, desc[UR4][R14.64] ;  /* 0x000000040e0d7981 */ /* 0x000f68000c1e1900 */
[----:B------:R-:W5:Y:S04]  /*0310*/  LDG.E R7, desc[UR4][R2.64+0x4] ;  /* 0x0000040402077981 */ /* 0x000f68000c1e1900 */
[----:B------:R-:W5:Y:S01]  /*0320*/  LDG.E R9, desc[UR4][R2.64+0xc] ;  /* 0x00000c0402097981 */ /* 0x000f62000c1e1900 */
[----:B--2---:R-:W-:-:S02]  /*0330*/  IMAD R26, R25, R26, R24 ;  /* 0x0000001a191a7224 */ /* 0x004fc400078e0218 */
[----:B------:R-:W-:Y:S02]  /*0340*/  IMAD.WIDE R24, R19, 0x4, R14 ;  /* 0x0000000413187825 */ /* 0x000fe400078e020e */
[----:B------:R0:W2:Y:S04]  /*0350*/  LDG.E R14, desc[UR4][R2.64+0x8] ;  /* 0x00000804020e7981 */ /* 0x0000a8000c1e1900 */
[----:B------:R-:W2:Y:S01]  /*0360*/  LDG.E R24, desc[UR4][R24.64] ;  /* 0x0000000418187981 */ /* 0x000ea2000c1e1900 */
[----:B---3--:R-:W-:Y:S01]  /*0370*/  IMAD R12, R23, R12, R26 ;  /* 0x0000000c170c7224 */ /* 0x008fe200078e021a */
[----:B------:R-:W-:-:S03]  /*0380*/  IADD3 R22, PT, PT, R22, 0x8, RZ ;  /* 0x0000000816167810 */ /* 0x000fc60007ffe0ff */
[----:B----4-:R-:W-:Y:S01]  /*0390*/  IMAD R29, R29, R4, R12 ;  /* 0x000000041d1d7224 */ /* 0x010fe200078e020c */
[----:B------:R-:W-:-:S03]  /*03a0*/  ISETP.NE.AND P1, PT, R22, RZ, PT ;  /* 0x000000ff1600720c */ /* 0x000fc60003f25270 */
[----:B-----5:R-:W-:Y:S01]  /*03b0*/  IMAD R8, R28, R8, R29 ;  /* 0x000000081c087224 */ /* 0x020fe200078e021d */
[----:B------:R-:W-:-:S03]  /*03c0*/  IADD3 R4, P2, PT, R2, 0x20, RZ ;  /* 0x0000002002047810 */ /* 0x000fc60007f5e0ff */
[----:B------:R-:W-:Y:S01]  /*03d0*/  IMAD R5, R5, R6, R8 ;  /* 0x0000000605057224 */ /* 0x000fe200078e0208 */
[----:B0-----:R-:W-:Y:S02]  /*03e0*/  IADD3.X R3, PT, PT, RZ, R3, RZ, P2, !PT ;  /* 0x00000003ff037210 */ /* 0x001fe400017fe4ff */
[----:B------:R-:W-:Y:S01]  /*03f0*/  LEA R18, R19, R18, 0x3 ;  /* 0x0000001213127211 */ /* 0x000fe200078e18ff */
[----:B------:R-:W-:-:S04]  /*0400*/  IMAD R5, R7, R10, R5 ;  /* 0x0000000a07057224 */ /* 0x000fc800078e0205 */
[----:B--2---:R-:W-:-:S04]  /*0410*/  IMAD R5, R14, R13, R5 ;  /* 0x0000000d0e057224 */ /* 0x004fc800078e0205 */
[----:B------:R-:W-:Y:S01]  /*0420*/  IMAD R24, R9, R24, R5 ;  /* 0x0000001809187224 */ /* 0x000fe200078e0205 */
[----:B------:R-:W-:Y:S06]  /*0430*/  @P1 BRA `(.L_x_7) ;  /* 0xfffffffc00601947 */ /* 0x000fec000383ffff */
.L_x_6:
[----:B------:R-:W-:Y:S05]  /*0440*/  @!P0 BRA `(.L_x_5) ;  /* 0x0000000000fc8947 */ /* 0x000fea0003800000 */
[----:B------:R-:W-:Y:S02]  /*0450*/  ISETP.GE.U32.AND P1, PT, R27, 0x4, PT ;  /* 0x000000041b00780c */ /* 0x000fe40003f26070 */
[----:B------:R-:W-:-:S04]  /*0460*/  LOP3.LUT R14, R16, 0x3, RZ, 0xc0, !PT ;  /* 0x00000003100e7812 */ /* 0x000fc800078ec0ff */
[----:B------:R-:W-:-:S07]  /*0470*/  ISETP.NE.AND P0, PT, R14, RZ, PT ;  /* 0x000000ff0e00720c */ /* 0x000fce0003f05270 */
[----:B------:R-:W-:Y:S06]  /*0480*/  @!P1 BRA `(.L_x_8) ;  /* 0x00000000006c9947 */ /* 0x000fec0003800000 */
[----:B------:R-:W0:Y:S01]  /*0490*/  LDC.64 R4, c[0x0][0x388] ;  /* 0x0000e200ff047b82 */ /* 0x000e220000000a00 */
[----:B------:R-:W1:Y:S01]  /*04a0*/  LDCU.64 UR6, c[0x0][0x380] ;  /* 0x00007000ff0677ac */ /* 0x000e620008000a00 */
[----:B------:R-:W-:Y:S01]  /*04b0*/  IMAD R7, R21, R19, R0 ;  /* 0x0000001315077224 */ /* 0x000fe200078e0200 */
[CC--:B------:R-:W-:Y:S02]  /*04c0*/  IADD3 R3, PT, PT, R20.reuse, R21.reuse, RZ ;  /* 0x0000001514037210 */ /* 0x0c0fe40007ffe0ff */
[----:B------:R-:W-:-:S03]  /*04d0*/  IADD3 R8, P1, PT, R20, R21, RZ ;  /* 0x0000001514087210 */ /* 0x000fc60007f3e0ff */
[----:B------:R-:W2:Y:S01]  /*04e0*/  LDC.64 R12, c[0x0][0x380] ;  /* 0x0000e000ff0c7b82 */ /* 0x000ea20000000a00 */
[----:B0-----:R-:W-:-:S04]  /*04f0*/  IMAD.WIDE R4, R7, 0x4, R4 ;  /* 0x0000000407047825 */ /* 0x001fc800078e0204 */
[----:B------:R-:W-:Y:S02]  /*0500*/  IMAD.WIDE R6, R19, 0x4, R4 ;  /* 0x0000000413067825 */ /* 0x000fe400078e0204 */
[----:B------:R-:W3:Y:S02]  /*0510*/  LDG.E R4, desc[UR4][R4.64] ;  /* 0x0000000404047981 */ /* 0x000ee4000c1e1900 */
[----:B--2---:R-:W-:Y:S01]  /*0520*/  IMAD.WIDE.U32 R12, R3, 0x4, R12 ;  /* 0x00000004030c7825 */ /* 0x004fe200078e000c */
[----:B------:R-:W-:Y:S02]  /*0530*/  IADD3.X R3, PT, PT, RZ, RZ, RZ, P1, !PT ;  /* 0x000000ffff037210 */ /* 0x000fe40000ffe4ff */
[----:B-1----:R-:W-:-:S03]  /*0540*/  LEA R2, P1, R8, UR6, 0x2 ;  /* 0x0000000608027c11 */ /* 0x002fc6000f8210ff */
[----:B------:R-:W3:Y:S01]  /*0550*/  LDG.E R13, desc[UR4][R12.64] ;  /* 0x000000040c0d7981 */ /* 0x000ee2000c1e1900 */
[----:B------:R-:W-:Y:S01]  /*0560*/  LEA.HI.X R3, R8, UR7, R3, 0x2, P1 ;  /* 0x0000000708037c11 */ /* 0x000fe200088f1403 */
[C---:B------:R-:W-:Y:S02]  /*0570*/  IMAD.WIDE R8, R19.reuse, 0x4, R6 ;  /* 0x0000000413087825 */ /* 0x040fe400078e0206 */
[----:B------:R-:W2:Y:S04]  /*0580*/  LDG.E R6, desc[UR4][R6.64] ;  /* 0x0000000406067981 */ /* 0x000ea8000c1e1900 */
[----:B------:R-:W2:Y:S01]  /*0590*/  LDG.E R15, desc[UR4][R2.64+0x4] ;  /* 0x00000404020f7981 */ /* 0x000ea2000c1e1900 */
[----:B------:R-:W-:-:S03]  /*05a0*/  IMAD.WIDE R10, R19, 0x4, R8 ;  /* 0x00000004130a7825 */ /* 0x000fc600078e0208 */
[----:B------:R-:W4:Y:S04]  /*05b0*/  LDG.E R22, desc[UR4][R8.64] ;  /* 0x0000000408167981 */ /* 0x000f28000c1e1900 */
[----:B------:R-:W4:Y:S04]  /*05c0*/  LDG.E R18, desc[UR4][R2.64+0x8] ;  /* 0x0000080402127981 */ /* 0x000f28000c1e1900 */
[----:B------:R-:W5:Y:S04]  /*05d0*/  LDG.E R26, desc[UR4][R2.64+0xc] ;  /* 0x00000c04021a7981 */ /* 0x000f68000c1e1900 */
[----:B------:R-:W5:Y:S01]  /*05e0*/  LDG.E R10, desc[UR4][R10.64] ;  /* 0x000000040a0a7981 */ /* 0x000f62000c1e1900 */
[----:B------:R-:W-:Y:S01]  /*05f0*/  IADD3 R21, PT, PT, R21, 0x4, RZ ;  /* 0x0000000415157810 */ /* 0x000fe20007ffe0ff */
[----:B---3--:R-:W-:-:S04]  /*0600*/  IMAD R24, R13, R4, R24 ;  /* 0x000000040d187224 */ /* 0x008fc800078e0218 */
[----:B--2---:R-:W-:-:S04]  /*0610*/  IMAD R15, R15, R6, R24 ;  /* 0x000000060f0f7224 */ /* 0x004fc800078e0218 */
[----:B----4-:R-:W-:-:S04]  /*0620*/  IMAD R15, R18, R22, R15 ;  /* 0x00000016120f7224 */ /* 0x010fc800078e020f */
[----:B-----5:R-:W-:-:S07]  /*0630*/  IMAD R24, R26, R10, R15 ;  /* 0x0000000a1a187224 */ /* 0x020fce00078e020f */
.L_x_8:
[----:B------:R-:W-:Y:S05]  /*0640*/  @!P0 BRA `(.L_x_5) ;  /* 0x00000000007c8947 */ /* 0x000fea0003800000 */
[----:B------:R-:W-:Y:S01]  /*0650*/  ISETP.NE.AND P1, PT, R14, 0x1, PT ;  /* 0x000000010e00780c */ /* 0x000fe20003f25270 */
[----:B------:R-:W0:Y:S01]  /*0660*/  LDC.64 R10, c[0x0][0x380] ;  /* 0x0000e000ff0a7b82 */ /* 0x000e220000000a00 */
[----:B------:R-:W-:-:S04]  /*0670*/  LOP3.LUT R16, R16, 0x1, RZ, 0xc0, !PT ;  /* 0x0000000110107812 */ /* 0x000fc800078ec0ff */
[----:B------:R-:W-:-:S03]  /*0680*/  ISETP.NE.U32.AND P0, PT, R16, 0x1, PT ;  /* 0x000000011000780c */ /* 0x000fc60003f05070 */
[----:B------:R-:W1:Y:S04]  /*0690*/  LDC.64 R8, c[0x0][0x388] ;  /* 0x0000e200ff087b82 */ /* 0x000e680000000a00 */
[CC--:B------:R-:W-:Y:S02]  /*06a0*/  @P1 IADD3 R13, PT, PT, R20.reuse, R21.reuse, RZ ;  /* 0x00000015140d1210 */ /* 0x0c0fe40007ffe0ff */
[----:B------:R-:W-:Y:S02]  /*06b0*/  @P1 IADD3 R12, P2, PT, R20, R21, RZ ;  /* 0x00000015140c1210 */ /* 0x000fe40007f5e0ff */
[----:B------:R-:W2:Y:S02]  /*06c0*/  @P1 LDC.64 R2, c[0x0][0x380] ;  /* 0x0000e000ff021b82 */ /* 0x000ea40000000a00 */
[----:B------:R-:W-:-:S06]  /*06d0*/  @P1 IADD3.X R14, PT, PT, RZ, RZ, RZ, P2, !PT ;  /* 0x000000ffff0e1210 */ /* 0x000fcc00017fe4ff */
[----:B------:R-:W3:Y:S01]  /*06e0*/  LDC.64 R4, c[0x0][0x380] ;  /* 0x0000e000ff047b82 */ /* 0x000ee20000000a00 */
[----:B0-----:R-:W-:-:S04]  /*06f0*/  @P1 IMAD.WIDE.U32 R10, R13, 0x4, R10 ;  /* 0x000000040d0a1825 */ /* 0x001fc800078e000a */
[C---:B------:R-:W-:Y:S01]  /*0700*/  @P1 IMAD R13, R21.reuse, R19, R0 ;  /* 0x00000013150d1224 */ /* 0x040fe200078e0200 */
[----:B------:R-:W-:Y:S01]  /*0710*/  @P1 IADD3 R21, PT, PT, R21, 0x2, RZ ;  /* 0x0000000215151810 */ /* 0x000fe20007ffe0ff */
[----:B------:R-:W4:Y:S01]  /*0720*/  @P1 LDG.E R11, desc[UR4][R10.64] ;  /* 0x000000040a0b1981 */ /* 0x000f22000c1e1900 */
[----:B------:R-:W0:Y:S01]  /*0730*/  LDC.64 R6, c[0x0][0x388] ;  /* 0x0000e200ff067b82 */ /* 0x000e220000000a00 */
[----:B-1----:R-:W-:Y:S01]  /*0740*/  @P1 IMAD.WIDE R8, R13, 0x4, R8 ;  /* 0x000000040d081825 */ /* 0x002fe200078e0208 */
[----:B------:R-:W-:Y:S02]  /*0750*/  @!P0 IADD3 R15, PT, PT, R20, R21, RZ ;  /* 0x00000015140f8210 */ /* 0x000fe40007ffe0ff */
[----:B--2---:R-:W-:Y:S01]  /*0760*/  @P1 LEA R2, P2, R12, R2, 0x2 ;  /* 0x000000020c021211 */ /* 0x004fe200078410ff */
[----:B------:R-:W-:-:S03]  /*0770*/  @!P0 IMAD R21, R21, R19, R0 ;  /* 0x0000001315158224 */ /* 0x000fc600078e0200 */
[----:B------:R-:W-:Y:S01]  /*0780*/  @P1 LEA.HI.X R3, R12, R3, R14, 0x2, P2 ;  /* 0x000000030c031211 */ /* 0x000fe200010f140e */
[----:B------:R-:W-:Y:S01]  /*0790*/  @P1 IMAD.WIDE R12, R19, 0x4, R8 ;  /* 0x00000004130c1825 */ /* 0x000fe200078e0208 */
[----:B------:R-:W4:Y:S03]  /*07a0*/  @P1 LDG.E R14, desc[UR4][R8.64] ;  /* 0x00000004080e1981 */ /* 0x000f26000c1e1900 */
[----:B---3--:R-:W-:Y:S01]  /*07b0*/  @!P0 IMAD.WIDE.U32 R4, R15, 0x4, R4 ;  /* 0x000000040f048825 */ /* 0x008fe200078e0004 */
[----:B------:R-:W2:Y:S04]  /*07c0*/  @P1 LDG.E R2, desc[UR4][R2.64+0x4] ;  /* 0x0000040402021981 */ /* 0x000ea8000c1e1900 */
[----:B------:R-:W2:Y:S01]  /*07d0*/  @P1 LDG.E R12, desc[UR4][R12.64] ;  /* 0x000000040c0c1981 */ /* 0x000ea2000c1e1900 */
[----:B0-----:R-:W-:-:S03]  /*07e0*/  @!P0 IMAD.WIDE R6, R21, 0x4, R6 ;  /* 0x0000000415068825 */ /* 0x001fc600078e0206 */
[----:B------:R-:W3:Y:S04]  /*07f0*/  @!P0 LDG.E R5, desc[UR4][R4.64] ;  /* 0x0000000404058981 */ /* 0x000ee8000c1e1900 */
[----:B------:R-:W3:Y:S01]  /*0800*/  @!P0 LDG.E R6, desc[UR4][R6.64] ;  /* 0x0000000406068981 */ /* 0x000ee2000c1e1900 */
[----:B----4-:R-:W-:-:S04]  /*0810*/  @P1 IMAD R11, R11, R14, R24 ;  /* 0x0000000e0b0b1224 */ /* 0x010fc800078e0218 */
[----:B--2---:R-:W-:-:S04]  /*0820*/  @P1 IMAD R24, R2, R12, R11 ;  /* 0x0000000c02181224 */ /* 0x004fc800078e020b */
[----:B---3--:R-:W-:-:S07]  /*0830*/  @!P0 IMAD R24, R5, R6, R24 ;  /* 0x0000000605188224 */ /* 0x008fce00078e0218 */
.L_x_5:
[----:B------:R-:W0:Y:S01]  /*0840*/  LDC.64 R2, c[0x0][0x390] ;  /* 0x0000e400ff027b82 */ /* 0x000e220000000a00 */
[----:B------:R-:W-:-:S04]  /*0850*/  IMAD R17, R17, R19, R0 ;  /* 0x0000001311117224 */ /* 0x000fc800078e0200 */
[----:B0-----:R-:W-:-:S05]  /*0860*/  IMAD.WIDE.U32 R2, R17, 0x4, R2 ;  /* 0x0000000411027825 */ /* 0x001fca00078e0002 */
[----:B------:R-:W-:Y:S01]  /*0870*/  STG.E desc[UR4][R2.64], R24 ;  /* 0x0000001802007986 */ /* 0x000fe2000c101904 */
[----:B------:R-:W-:Y:S05]  /*0880*/  EXIT ;  /* 0x000000000000794d */ /* 0x000fea0003800000 */
.L_x_9:
        /* <DEDUP_REMOVED lines=15> */
.L_x_16:


//--------------------- .text._Z11multRowWisePiS_S_iii --------------------------
	.section	.text._Z11multRowWisePiS_S_iii,"ax",@progbits
	.align	128
        .global         _Z11multRowWisePiS_S_iii
        .type           _Z11multRowWisePiS_S_iii,@function
        .size           _Z11multRowWisePiS_S_iii,(.L_x_17 - _Z11multRowWisePiS_S_iii)
        .other          _Z11multRowWisePiS_S_iii,@"STO_CUDA_ENTRY STV_DEFAULT"
_Z11multRowWisePiS_S_iii:
.text._Z11multRowWisePiS_S_iii:
[----:B------:R-:W-:Y:S01]  /*0000*/  LDC R1, c[0x0][0x37c] ;  /* 0x0000df00ff017b82 */ /* 0x000fe20000000800 */
[----:B------:R-:W0:Y:S07]  /*0010*/  S2R R0, SR_TID.Y ;  /* 0x0000000000007919 */ /* 0x000e2e0000002200 */
[----:B------:R-:W0:Y:S01]  /*0020*/  LDC R19, c[0x0][0x3a0] ;  /* 0x0000e800ff137b82 */ /* 0x000e220000000800 */
[----:B------:R-:W1:Y:S01]  /*0030*/  LDCU UR4, c[0x0][0x398] ;  /* 0x00007300ff0477ac */ /* 0x000e620008000800 */
[----:B------:R-:W1:Y:S01]  /*0040*/  S2R R17, SR_TID.X ;  /* 0x0000000000117919 */ /* 0x000e620000002100 */
        /* <DEDUP_REMOVED lines=23> */
.L_x_12:
        /* <DEDUP_REMOVED lines=40> */
.L_x_11:
        /* <DEDUP_REMOVED lines=32> */
.L_x_13:
        /* <DEDUP_REMOVED lines=32> */
.L_x_10:
[----:B------:R-:W0:Y:S01]  /*0840*/  LDC.64 R2, c[0x0][0x390] ;  /* 0x0000e400ff027b82 */ /* 0x000e220000000a00 */
[----:B------:R-:W-:-:S04]  /*0850*/  IMAD R17, R17, R19, R0 ;  /* 0x0000001311117224 */ /* 0x000fc800078e0200 */
[----:B0-----:R-:W-:-:S05]  /*0860*/  IMAD.WIDE.U32 R2, R17, 0x4, R2 ;  /* 0x0000000411027825 */ /* 0x001fca00078e0002 */
[----:B------:R-:W-:Y:S01]  /*0870*/  STG.E desc[UR4][R2.64], R24 ;  /* 0x0000001802007986 */ /* 0x000fe2000c101904 */
[----:B------:R-:W-:Y:S05]  /*0880*/  EXIT ;  /* 0x000000000000794d */ /* 0x000fea0003800000 */
.L_x_14:
        /* <DEDUP_REMOVED lines=15> */
.L_x_17:


//--------------------- .nv.shared.reserved.0     --------------------------
	.section	.nv.shared.reserved.0,"aw",@nobits
	.weak		__nv_reservedSMEM_offset_0_alias
	.size		__nv_reservedSMEM_offset_0_alias, 0, 64
	.other		__nv_reservedSMEM_offset_0_alias,@"STO_CUDA_RESERVED_SHARED STV_DEFAULT"
__nv_reservedSMEM_offset_0_alias:
	.zero		0
	.zero		64


//--------------------- .nv.constant0._Z15multElementWisePiS_S_iii --------------------------
	.section	.nv.constant0._Z15multElementWisePiS_S_iii,"a",@progbits
	.sectionflags	@""
	.align	4
.nv.constant0._Z15multElementWisePiS_S_iii:
	.zero		932


//--------------------- .nv.constant0._Z14multColumnWisePiS_S_iii --------------------------
	.section	.nv.constant0._Z14multColumnWisePiS_S_iii,"a",@progbits
	.sectionflags	@""
	.align	4
.nv.constant0._Z14multColumnWisePiS_S_iii:
	.zero		932


//--------------------- .nv.constant0._Z11multRowWisePiS_S_iii --------------------------
	.section	.nv.constant0._Z11multRowWisePiS_S_iii,"a",@progbits
	.sectionflags	@""
	.align	4
.nv.constant0._Z11multRowWisePiS_S_iii:
	.zero		932


//--------------------- SYMBOLS --------------------------

	.type		.nv.reservedSmem.offset0,@object
	.size		.nv.reservedSmem.offset0,0x4
